	.target	sm_90a

	.elftype	@"ET_EXEC"


//--------------------- .note.nv.tkinfo           --------------------------
	.section	.note.nv.tkinfo,"",@"SHT_NOTE"
	.sectionflags	@"SHF_NOTE_NV_TKINFO"
	.tkinfo
        /*0018*/ 	.word	0x00000002
        /*0030*/ 	.string	""
        /*0030*/ 	.string	"ptxas"
        /*0030*/ 	.string	"Cuda compilation tools, release 13.0, V13.0.88"
        /*0030*/ 	.string	"Build cuda_13.0.r13.0/compiler.36424714_0"
        /*0030*/ 	.string	"-arch sm_90a -m 64 "



//--------------------- .note.nv.cuinfo           --------------------------
	.section	.note.nv.cuinfo,"",@"SHT_NOTE"
	.sectionflags	@"SHF_NOTE_NV_CUINFO"
        /*0018*/ 	.short	0x0002
        /*001a*/ 	.short	0x005a
        /*001c*/ 	.short	0x0082
	.zero		2


//--------------------- .nv.info                  --------------------------
	.section	.nv.info,"",@"SHT_CUDA_INFO"
	.align	4


	//----- nvinfo : EIATTR_REGCOUNT
	.align		4
        /*0000*/ 	.byte	0x04, 0x2f
        /*0002*/ 	.short	(.L_12 - .L_11)
	.align		4
.L_11:
        /*0004*/ 	.word	index@(_ZN7cutlass13device_kernelINS_4gemm6kernel13GemmUniversalIN4cute5tupleIJiiiiEEENS1_10collective13CollectiveMmaINS1_37MainloopSm90TmaGmmaWarpSpecializedFP8ILi4ENS5_IJNS4_1CILi2EEENSA_ILi1EEESC_EEENS1_32KernelTmaWarpSpecializedPingpongEEENS5_IJNSA_ILi64EEENSA_ILi256EEENSA_ILi128EEEEEENS_12float_e5m2_tENS5_IJlSC_lEEESK_SL_NS4_8TiledMMAINS4_8MMA_AtomIJNS4_4SM904GMMA31MMA_64x256x32_F32E5M2E5M2_SS_TNILNSP_7ScaleInE1ELSR_1EEEEEENS4_6LayoutINS5_IJSC_SC_SC_EEENS5_IJNSA_ILi0EEESW_SW_EEEEENS5_IJNS4_10UnderscoreESZ_SZ_EEEEENS4_13SM90_TMA_LOADENS4_14ComposedLayoutINS4_7SwizzleILi3ELi4ELi3EEENS4_18smem_ptr_flag_bitsILi8EEENSU_INS5_IJNSA_ILi8EEESI_EEENS5_IJSI_SC_EEEEEEEvNS4_8identityENS4_23SM90_TMA_LOAD_MULTICASTES1C_vS1D_EENS_8epilogue10collective6detail29Sm90TmaWarpSpecializedAdapterINS1H_15DefaultEpilogueISK_SL_SL_NS1G_6thread17LinearCombinationISK_Li1EffLNS1L_9ScaleType4KindE0ELNS_15FloatRoundStyleE2ESK_EENS1_15EpilogueDefaultEEEEEvvEEEEvNT_6ParamsE)
        /*0008*/ 	.word	0x000000a8


	//----- nvinfo : EIATTR_FRAME_SIZE
	.align		4
.L_12:
        /*000c*/ 	.byte	0x04, 0x11
        /*000e*/ 	.short	(.L_14 - .L_13)
	.align		4
.L_13:
        /*0010*/ 	.word	index@(_ZN7cutlass13device_kernelINS_4gemm6kernel13GemmUniversalIN4cute5tupleIJiiiiEEENS1_10collective13CollectiveMmaINS1_37MainloopSm90TmaGmmaWarpSpecializedFP8ILi4ENS5_IJNS4_1CILi2EEENSA_ILi1EEESC_EEENS1_32KernelTmaWarpSpecializedPingpongEEENS5_IJNSA_ILi64EEENSA_ILi256EEENSA_ILi128EEEEEENS_12float_e5m2_tENS5_IJlSC_lEEESK_SL_NS4_8TiledMMAINS4_8MMA_AtomIJNS4_4SM904GMMA31MMA_64x256x32_F32E5M2E5M2_SS_TNILNSP_7ScaleInE1ELSR_1EEEEEENS4_6LayoutINS5_IJSC_SC_SC_EEENS5_IJNSA_ILi0EEESW_SW_EEEEENS5_IJNS4_10UnderscoreESZ_SZ_EEEEENS4_13SM90_TMA_LOADENS4_14ComposedLayoutINS4_7SwizzleILi3ELi4ELi3EEENS4_18smem_ptr_flag_bitsILi8EEENSU_INS5_IJNSA_ILi8EEESI_EEENS5_IJSI_SC_EEEEEEEvNS4_8identityENS4_23SM90_TMA_LOAD_MULTICASTES1C_vS1D_EENS_8epilogue10collective6detail29Sm90TmaWarpSpecializedAdapterINS1H_15DefaultEpilogueISK_SL_SL_NS1G_6thread17LinearCombinationISK_Li1EffLNS1L_9ScaleType4KindE0ELNS_15FloatRoundStyleE2ESK_EENS1_15EpilogueDefaultEEEEEvvEEEEvNT_6ParamsE)
        /*0014*/ 	.word	0x00000110


	//----- nvinfo : EIATTR_MIN_STACK_SIZE
	.align		4
.L_14:
        /*0018*/ 	.byte	0x04, 0x12
        /*001a*/ 	.short	(.L_16 - .L_15)
	.align		4
.L_15:
        /*001c*/ 	.word	index@(_ZN7cutlass13device_kernelINS_4gemm6kernel13GemmUniversalIN4cute5tupleIJiiiiEEENS1_10collective13CollectiveMmaINS1_37MainloopSm90TmaGmmaWarpSpecializedFP8ILi4ENS5_IJNS4_1CILi2EEENSA_ILi1EEESC_EEENS1_32KernelTmaWarpSpecializedPingpongEEENS5_IJNSA_ILi64EEENSA_ILi256EEENSA_ILi128EEEEEENS_12float_e5m2_tENS5_IJlSC_lEEESK_SL_NS4_8TiledMMAINS4_8MMA_AtomIJNS4_4SM904GMMA31MMA_64x256x32_F32E5M2E5M2_SS_TNILNSP_7ScaleInE1ELSR_1EEEEEENS4_6LayoutINS5_IJSC_SC_SC_EEENS5_IJNSA_ILi0EEESW_SW_EEEEENS5_IJNS4_10UnderscoreESZ_SZ_EEEEENS4_13SM90_TMA_LOADENS4_14ComposedLayoutINS4_7SwizzleILi3ELi4ELi3EEENS4_18smem_ptr_flag_bitsILi8EEENSU_INS5_IJNSA_ILi8EEESI_EEENS5_IJSI_SC_EEEEEEEvNS4_8identityENS4_23SM90_TMA_LOAD_MULTICASTES1C_vS1D_EENS_8epilogue10collective6detail29Sm90TmaWarpSpecializedAdapterINS1H_15DefaultEpilogueISK_SL_SL_NS1G_6thread17LinearCombinationISK_Li1EffLNS1L_9ScaleType4KindE0ELNS_15FloatRoundStyleE2ESK_EENS1_15EpilogueDefaultEEEEEvvEEEEvNT_6ParamsE)
        /*0020*/ 	.word	0x00000110
.L_16:


//--------------------- .nv.compat                --------------------------
	.section	.nv.compat,"",@"SHT_CUDA_COMPAT_INFO"
	.align	4
        /*0000*/ 	.byte	0x02, 0x09, 0x01, 0x00, 0x02, 0x02, 0x04, 0x00, 0x02, 0x05, 0x05, 0x00, 0x03, 0x07, 0x01, 0x01
        /*0010*/ 	.byte	0x02, 0x03, 0x01, 0x00, 0x02, 0x06, 0x01, 0x00, 0x04, 0x0b, 0x08, 0x00, 0x00, 0x00, 0x00, 0x00
        /*0020*/ 	.byte	0x00, 0x00, 0x00, 0x00


//--------------------- .nv.info._ZN7cutlass13device_kernelINS_4gemm6kernel13GemmUniversalIN4cute5tupleIJiiiiEEENS1_10collective13CollectiveMmaINS1_37MainloopSm90TmaGmmaWarpSpecializedFP8ILi4ENS5_IJNS4_1CILi2EEENSA_ILi1EEESC_EEENS1_32KernelTmaWarpSpecializedPingpongEEENS5_IJNSA_ILi64EEENSA_ILi256EEENSA_ILi128EEEEEENS_12float_e5m2_tENS5_IJlSC_lEEESK_SL_NS4_8TiledMMAINS4_8MMA_AtomIJNS4_4SM904GMMA31MMA_64x256x32_F32E5M2E5M2_SS_TNILNSP_7ScaleInE1ELSR_1EEEEEENS4_6LayoutINS5_IJSC_SC_SC_EEENS5_IJNSA_ILi0EEESW_SW_EEEEENS5_IJNS4_10UnderscoreESZ_SZ_EEEEENS4_13SM90_TMA_LOADENS4_14ComposedLayoutINS4_7SwizzleILi3ELi4ELi3EEENS4_18smem_ptr_flag_bitsILi8EEENSU_INS5_IJNSA_ILi8EEESI_EEENS5_IJSI_SC_EEEEEEEvNS4_8identityENS4_23SM90_TMA_LOAD_MULTICASTES1C_vS1D_EENS_8epilogue10collective6detail29Sm90TmaWarpSpecializedAdapterINS1H_15DefaultEpilogueISK_SL_SL_NS1G_6thread17LinearCombinationISK_Li1EffLNS1L_9ScaleType4KindE0ELNS_15FloatRoundStyleE2ESK_EENS1_15EpilogueDefaultEEEEEvvEEEEvNT_6ParamsE --------------------------
	.section	.nv.info._ZN7cutlass13device_kernelINS_4gemm6kernel13GemmUniversalIN4cute5tupleIJiiiiEEENS1_10collective13CollectiveMmaINS1_37MainloopSm90TmaGmmaWarpSpecializedFP8ILi4ENS5_IJNS4_1CILi2EEENSA_ILi1EEESC_EEENS1_32KernelTmaWarpSpecializedPingpongEEENS5_IJNSA_ILi64EEENSA_ILi256EEENSA_ILi128EEEEEENS_12float_e5m2_tENS5_IJlSC_lEEESK_SL_NS4_8TiledMMAINS4_8MMA_AtomIJNS4_4SM904GMMA31MMA_64x256x32_F32E5M2E5M2_SS_TNILNSP_7ScaleInE1ELSR_1EEEEEENS4_6LayoutINS5_IJSC_SC_SC_EEENS5_IJNSA_ILi0EEESW_SW_EEEEENS5_IJNS4_10UnderscoreESZ_SZ_EEEEENS4_13SM90_TMA_LOADENS4_14ComposedLayoutINS4_7SwizzleILi3ELi4ELi3EEENS4_18smem_ptr_flag_bitsILi8EEENSU_INS5_IJNSA_ILi8EEESI_EEENS5_IJSI_SC_EEEEEEEvNS4_8identityENS4_23SM90_TMA_LOAD_MULTICASTES1C_vS1D_EENS_8epilogue10collective6detail29Sm90TmaWarpSpecializedAdapterINS1H_15DefaultEpilogueISK_SL_SL_NS1G_6thread17LinearCombinationISK_Li1EffLNS1L_9ScaleType4KindE0ELNS_15FloatRoundStyleE2ESK_EENS1_15EpilogueDefaultEEEEEvvEEEEvNT_6ParamsE,"",@"SHT_CUDA_INFO"
	.sectionflags	@""
	.align	4


	//----- nvinfo : EIATTR_CUDA_API_VERSION
	.align		4
        /*0000*/ 	.byte	0x04, 0x37
        /*0002*/ 	.short	(.L_18 - .L_17)
.L_17:
        /*0004*/ 	.word	0x00000082


	//----- nvinfo : EIATTR_KPARAM_INFO
	.align		4
.L_18:
        /*0008*/ 	.byte	0x04, 0x17
        /*000a*/ 	.short	(.L_20 - .L_19)
.L_19:
        /*000c*/ 	.word	0x00000000
        /*0010*/ 	.short	0x0000
        /*0012*/ 	.short	0x0070
        /*0014*/ 	.byte	0x00, 0xf0, 0x01, 0x10


	//----- nvinfo : EIATTR_SPARSE_MMA_MASK
	.align		4
.L_20:
        /*0018*/ 	.byte	0x03, 0x50
        /*001a*/ 	.short	0x0000


	//----- nvinfo : EIATTR_MAXREG_COUNT
	.align		4
        /*001c*/ 	.byte	0x03, 0x1b
        /*001e*/ 	.short	0x00a8


	//----- nvinfo : EIATTR_NUM_BARRIERS
	.align		4
        /*0020*/ 	.byte	0x02, 0x4c
        /*0022*/ 	.byte	0x01
	.zero		1


	//----- nvinfo : EIATTR_ANNOTATIONS
	.align		4
        /*0024*/ 	.byte	0x04, 0x55
        /*0026*/ 	.short	(.L_22 - .L_21)


	//   ....[0]....
.L_21:
        /*0028*/ 	.word	0x00000001
        /*002c*/ 	.byte	0x30, 0x07, 0x00, 0x00, 0x01, 0x00, 0x00, 0x00, 0x40, 0x09, 0x00, 0x00, 0x01, 0x00, 0x00, 0x00
        /* <DEDUP_REMOVED lines=206> */
        /*0d1c*/ 	.byte	0xf0, 0x04, 0x01, 0x00, 0x01, 0x00, 0x00, 0x00, 0x40, 0x05, 0x01, 0x00


	//----- nvinfo : EIATTR_MERCURY_ISA_VERSION
	.align		4
.L_22:
        /*0d28*/ 	.byte	0x03, 0x5f
        /*0d2a*/ 	.short	0x0101


	//----- nvinfo : EIATTR_INT_WARP_WIDE_INSTR_OFFSETS
	.align		4
        /*0d2c*/ 	.byte	0x04, 0x31
        /*0d2e*/ 	.short	(.L_24 - .L_23)


	//   ....[0]....
.L_23:
        /*0d30*/ 	.word	0x000005d0


	//   ....[1]....
        /*0d34*/ 	.word	0x00000620


	//   ....[2]....
        /*0d38*/ 	.word	0x000006b0


	//   ....[3]....
        /*0d3c*/ 	.word	0x000006c0


	//   ....[4]....
        /*0d40*/ 	.word	0x000006e0


	//   ....[5]....
        /*0d44*/ 	.word	0x00000700


	//   ....[6]....
        /*0d48*/ 	.word	0x00000810


	//   ....[7]....
        /*0d4c*/ 	.word	0x00000820


	//   ....[8]....
        /*0d50*/ 	.word	0x00005880


	//----- nvinfo : EIATTR_COOP_GROUP_MASK_REGIDS
	.align		4
.L_24:
        /*0d54*/ 	.byte	0x04, 0x29
        /*0d56*/ 	.short	(.L_26 - .L_25)


	//   ....[0]....
.L_25:
        /*0d58*/ 	.word	0xffffffff


	//   ....[1]....
        /*0d5c*/ 	.word	0xffffffff


	//   ....[2]....
        /*0d60*/ 	.word	0xffffffff


	//   ....[3]....
        /*0d64*/ 	.word	0xffffffff


	//   ....[4]....
        /*0d68*/ 	.word	0xffffffff


	//   ....[5]....
        /*0d6c*/ 	.word	0xffffffff


	//   ....[6]....
        /*0d70*/ 	.word	0xffffffff


	//----- nvinfo : EIATTR_COOP_GROUP_INSTR_OFFSETS
	.align		4
.L_26:
        /*0d74*/ 	.byte	0x04, 0x28
        /*0d76*/ 	.short	(.L_28 - .L_27)


	//   ....[0]....
.L_27:
        /*0d78*/ 	.word	0x00000070


	//   ....[1]....
        /*0d7c*/ 	.word	0x00000090


	//   ....[2]....
        /*0d80*/ 	.word	0x00000190


	//   ....[3]....
        /*0d84*/ 	.word	0x000003b0


	//   ....[4]....
        /*0d88*/ 	.word	0x000003f0


	//   ....[5]....
        /*0d8c*/ 	.word	0x000004c0


	//   ....[6]....
        /*0d90*/ 	.word	0x000009c0


	//----- nvinfo : EIATTR_REG_RECONFIG
	.align		4
.L_28:
        /*0d94*/ 	.byte	0x01, 0x54
	.zero		2


	//----- nvinfo : EIATTR_MBARRIER_INSTR_OFFSETS
	.align		4
        /*0d98*/ 	.byte	0x04, 0x39
        /*0d9a*/ 	.short	(.L_30 - .L_29)


	//   ....[0]....
.L_29:
        /*0d9c*/ 	.word	0x00000310
        /*0da0*/ 	.word	0x000000ff
        /*0da4*/ 	.word	0x00000000
        /*0da8*/ 	.short	0x0100
        /*0daa*/ 	.byte	0x0a
	.zero		1


	//   ....[1]....
        /*0dac*/ 	.word	0x00000320
        /*0db0*/ 	.word	0x000000ff
        /*0db4*/ 	.word	0x00000020
        /*0db8*/ 	.short	0x0100
        /*0dba*/ 	.byte	0x0a
	.zero		1


	//   ....[2]....
        /*0dbc*/ 	.word	0x00000330
        /*0dc0*/ 	.word	0x000000ff
        /*0dc4*/ 	.word	0x00000008
        /*0dc8*/ 	.short	0x0100
        /*0dca*/ 	.byte	0x0a
	.zero		1


	//   ....[3]....
        /*0dcc*/ 	.word	0x00000340
        /*0dd0*/ 	.word	0x000000ff
        /*0dd4*/ 	.word	0x00000028
        /*0dd8*/ 	.short	0x0100
        /*0dda*/ 	.byte	0x0a
	.zero		1


	//   ....[4]....
        /*0ddc*/ 	.word	0x00000350
        /*0de0*/ 	.word	0x000000ff
        /*0de4*/ 	.word	0x00000010
        /*0de8*/ 	.short	0x0100
        /*0dea*/ 	.byte	0x0a
	.zero		1


	//   ....[5]....
        /*0dec*/ 	.word	0x00000360
        /*0df0*/ 	.word	0x000000ff
        /*0df4*/ 	.word	0x00000030
        /*0df8*/ 	.short	0x0100
        /*0dfa*/ 	.byte	0x0a
	.zero		1


	//   ....[6]....
        /*0dfc*/ 	.word	0x00000370
        /*0e00*/ 	.word	0x000000ff
        /*0e04*/ 	.word	0x00000018
        /*0e08*/ 	.short	0x0100
        /*0e0a*/ 	.byte	0x0a
	.zero		1


	//   ....[7]....
        /*0e0c*/ 	.word	0x00000380
        /*0e10*/ 	.word	0x000000ff
        /*0e14*/ 	.word	0x00000038
        /*0e18*/ 	.short	0x0100
        /*0e1a*/ 	.byte	0x0a
	.zero		1


	//   ....[8]....
        /*0e1c*/ 	.word	0x00000860
        /*0e20*/ 	.word	0x000000ff
        /*0e24*/ 	.word	0x00000070
        /*0e28*/ 	.short	0x0100
        /*0e2a*/ 	.byte	0x0e
	.zero		1


	//   ....[9]....
        /*0e2c*/ 	.word	0x000008c0
        /*0e30*/ 	.word	0x000000ff
        /*0e34*/ 	.word	0x00000078
        /*0e38*/ 	.short	0x0100
        /*0e3a*/ 	.byte	0x0e
	.zero		1


	//   ....[10]....
        /*0e3c*/ 	.word	0x000008f0
        /*0e40*/ 	.word	0x000000ff
        /*0e44*/ 	.word	0x00000050
        /*0e48*/ 	.short	0x0100
        /*0e4a*/ 	.byte	0x0f
	.zero		1


	//   ....[11]....
        /*0e4c*/ 	.word	0x00000950
        /*0e50*/ 	.word	0x000000ff
        /*0e54*/ 	.word	0x00000058
        /*0e58*/ 	.short	0x0100
        /*0e5a*/ 	.byte	0x0f
	.zero		1


	//   ....[12]....
        /*0e5c*/ 	.word	0x00000960
        /*0e60*/ 	.word	0x000000ff
        /*0e64*/ 	.word	0x00000060
        /*0e68*/ 	.short	0x0100
        /*0e6a*/ 	.byte	0x0f
	.zero		1


	//   ....[13]....
        /*0e6c*/ 	.word	0x00000970
        /*0e70*/ 	.word	0x000000ff
        /*0e74*/ 	.word	0x00000068
        /*0e78*/ 	.short	0x0100
        /*0e7a*/ 	.byte	0x0f
	.zero		1


	//   ....[14]....
        /*0e7c*/ 	.word	0x000018a0
        /*0e80*/ 	.word	0x000000ff
        /*0e84*/ 	.word	0xfffffff8
        /*0e88*/ 	.short	0x010a
        /*0e8a*/ 	.byte	0x15
	.zero		1


	//   ....[15]....
        /*0e8c*/ 	.word	0x00002270
        /*0e90*/ 	.word	0x000000ff
        /*0e94*/ 	.word	0x00000000
        /*0e98*/ 	.short	0x010a
        /*0e9a*/ 	.byte	0x04
	.zero		1


	//   ....[16]....
        /*0e9c*/ 	.word	0x000022b0
        /*0ea0*/ 	.word	0x000000ff
        /*0ea4*/ 	.word	0x00000000
        /*0ea8*/ 	.short	0x010a
        /*0eaa*/ 	.byte	0x04
	.zero		1


	//   ....[17]....
        /*0eac*/ 	.word	0x00003550
        /*0eb0*/ 	.word	0x000000ff
        /*0eb4*/ 	.word	0x00000000
        /*0eb8*/ 	.short	0x010a
        /*0eba*/ 	.byte	0x08
	.zero		1


	//   ....[18]....
        /*0ebc*/ 	.word	0x00003590
        /*0ec0*/ 	.word	0x000000ff
        /*0ec4*/ 	.word	0x00000000
        /*0ec8*/ 	.short	0x010a
        /*0eca*/ 	.byte	0x08
	.zero		1


	//   ....[19]....
        /*0ecc*/ 	.word	0x00004700
        /*0ed0*/ 	.word	0x000000e5
        /*0ed4*/ 	.word	0x00000000
        /*0ed8*/ 	.short	0x0101
        /*0eda*/ 	.byte	0x3f
	.zero		1


	//   ....[20]....
        /*0edc*/ 	.word	0x00005780
        /*0ee0*/ 	.word	0x000000e5
        /*0ee4*/ 	.word	0x00000000
        /*0ee8*/ 	.short	0x0101
        /*0eea*/ 	.byte	0x1c
	.zero		1


	//   ....[21]....
        /*0eec*/ 	.word	0x00005910
        /*0ef0*/ 	.word	0x00000018
        /*0ef4*/ 	.word	0x00000000
        /*0ef8*/ 	.short	0x0101
        /*0efa*/ 	.byte	0x3f
	.zero		1


	//   ....[22]....
        /*0efc*/ 	.word	0x000059a0
        /*0f00*/ 	.word	0x000000ff
        /*0f04*/ 	.word	0x00000008
        /*0f08*/ 	.short	0x010a
        /*0f0a*/ 	.byte	0x15
	.zero		1


	//   ....[23]....
        /*0f0c*/ 	.word	0x0000eae0
        /*0f10*/ 	.word	0x00000000
        /*0f14*/ 	.word	0x00000000
        /*0f18*/ 	.short	0x0101
        /*0f1a*/ 	.byte	0x1c
	.zero		1


	//   ....[24]....
        /*0f1c*/ 	.word	0x0000f630
        /*0f20*/ 	.word	0x0000000c
        /*0f24*/ 	.word	0x00000020
        /*0f28*/ 	.short	0x010a
        /*0f2a*/ 	.byte	0x3f
	.zero		1


	//   ....[25]....
        /*0f2c*/ 	.word	0x0000fa10
        /*0f30*/ 	.word	0x00000003
        /*0f34*/ 	.word	0x00000078
        /*0f38*/ 	.short	0x0101
        /*0f3a*/ 	.byte	0x3f
	.zero		1


	//   ....[26]....
        /*0f3c*/ 	.word	0x00010230
        /*0f40*/ 	.word	0x00000007
        /*0f44*/ 	.word	0x00000000
        /*0f48*/ 	.short	0x010a
        /*0f4a*/ 	.byte	0x3f
	.zero		1


	//   ....[27]....
        /*0f4c*/ 	.word	0x000102b0
        /*0f50*/ 	.word	0x00000009
        /*0f54*/ 	.word	0x00000000
        /*0f58*/ 	.short	0x010a
        /*0f5a*/ 	.byte	0x3f
	.zero		1


	//   ....[28]....
        /*0f5c*/ 	.word	0x00010340
        /*0f60*/ 	.word	0x00000006
        /*0f64*/ 	.word	0x00000000
        /*0f68*/ 	.short	0x010a
        /*0f6a*/ 	.byte	0x3f
	.zero		1


	//   ....[29]....
        /*0f6c*/ 	.word	0x000103d0
        /*0f70*/ 	.word	0x00000003
        /*0f74*/ 	.word	0x00000000
        /*0f78*/ 	.short	0x010a
        /*0f7a*/ 	.byte	0x3f
	.zero		1


	//   ....[30]....
        /*0f7c*/ 	.word	0x00010440
        /*0f80*/ 	.word	0x00000003
        /*0f84*/ 	.word	0xfffffff8
        /*0f88*/ 	.short	0x010a
        /*0f8a*/ 	.byte	0x3f
	.zero		1


	//   ....[31]....
        /*0f8c*/ 	.word	0x000104a0
        /*0f90*/ 	.word	0x00000003
        /*0f94*/ 	.word	0x00000000
        /*0f98*/ 	.short	0x010a
        /*0f9a*/ 	.byte	0x3f
	.zero		1


	//   ....[32]....
        /*0f9c*/ 	.word	0x00010510
        /*0fa0*/ 	.word	0x00000000
        /*0fa4*/ 	.word	0x00000000
        /*0fa8*/ 	.short	0x010a
        /*0faa*/ 	.byte	0x3f
	.zero		1


	//   ....[33]....
        /*0fac*/ 	.word	0x00010580
        /*0fb0*/ 	.word	0x00000019
        /*0fb4*/ 	.word	0x00000008
        /*0fb8*/ 	.short	0x010a
        /*0fba*/ 	.byte	0x3f
	.zero		1


	//   ....[34]....
        /*0fbc*/ 	.word	0x00010650
        /*0fc0*/ 	.word	0x0000000c
        /*0fc4*/ 	.word	0x00000020
        /*0fc8*/ 	.short	0x010a
        /*0fca*/ 	.byte	0x3f
	.zero		1


	//   ....[35]....
        /*0fcc*/ 	.word	0x00010730
        /*0fd0*/ 	.word	0x00000007
        /*0fd4*/ 	.word	0x00000000
        /*0fd8*/ 	.short	0x010a
        /*0fda*/ 	.byte	0x3f
	.zero		1


	//   ....[36]....
        /*0fdc*/ 	.word	0x00010780
        /*0fe0*/ 	.word	0x00000009
        /*0fe4*/ 	.word	0x00000000
        /*0fe8*/ 	.short	0x010a
        /*0fea*/ 	.byte	0x3f
	.zero		1


	//   ....[37]....
        /*0fec*/ 	.word	0x000107d0
        /*0ff0*/ 	.word	0x00000006
        /*0ff4*/ 	.word	0x00000000
        /*0ff8*/ 	.short	0x010a
        /*0ffa*/ 	.byte	0x3f
	.zero		1


	//----- nvinfo : EIATTR_NUM_MBARRIERS
	.align		4
.L_30:
        /*0ffc*/ 	.byte	0x03, 0x38
        /*0ffe*/ 	.short	0x000e


	//----- nvinfo : EIATTR_EXIT_INSTR_OFFSETS
	.align		4
        /*1000*/ 	.byte	0x04, 0x1c
        /*1002*/ 	.short	(.L_32 - .L_31)


	//   ....[0]....
.L_31:
        /*1004*/ 	.word	0x00001550


	//   ....[1]....
        /*1008*/ 	.word	0x000015b0


	//   ....[2]....
        /*100c*/ 	.word	0x0000f2f0


	//   ....[3]....
        /*1010*/ 	.word	0x0000f320


	//   ....[4]....
        /*1014*/ 	.word	0x00010420


	//----- nvinfo : EIATTR_MAX_THREADS
	.align		4
.L_32:
        /*1018*/ 	.byte	0x04, 0x05
        /*101a*/ 	.short	(.L_34 - .L_33)
.L_33:
        /*101c*/ 	.word	0x00000180
        /*1020*/ 	.word	0x00000001
        /*1024*/ 	.word	0x00000001


	//----- nvinfo : EIATTR_CRS_STACK_SIZE
	.align		4
.L_34:
        /*1028*/ 	.byte	0x04, 0x1e
        /*102a*/ 	.short	(.L_36 - .L_35)
.L_35:
        /*102c*/ 	.word	0x00000000


	//----- nvinfo : EIATTR_CBANK_PARAM_SIZE
	.align		4
.L_36:
        /*1030*/ 	.byte	0x03, 0x19
        /*1032*/ 	.short	0x0470


	//----- nvinfo : EIATTR_PARAM_CBANK
	.align		4
        /*1034*/ 	.byte	0x04, 0x0a
        /*1036*/ 	.short	(.L_38 - .L_37)
	.align		4
.L_37:
        /*1038*/ 	.word	index@(.nv.constant0._ZN7cutlass13device_kernelINS_4gemm6kernel13GemmUniversalIN4cute5tupleIJiiiiEEENS1_10collective13CollectiveMmaINS1_37MainloopSm90TmaGmmaWarpSpecializedFP8ILi4ENS5_IJNS4_1CILi2EEENSA_ILi1EEESC_EEENS1_32KernelTmaWarpSpecializedPingpongEEENS5_IJNSA_ILi64EEENSA_ILi256EEENSA_ILi128EEEEEENS_12float_e5m2_tENS5_IJlSC_lEEESK_SL_NS4_8TiledMMAINS4_8MMA_AtomIJNS4_4SM904GMMA31MMA_64x256x32_F32E5M2E5M2_SS_TNILNSP_7ScaleInE1ELSR_1EEEEEENS4_6LayoutINS5_IJSC_SC_SC_EEENS5_IJNSA_ILi0EEESW_SW_EEEEENS5_IJNS4_10UnderscoreESZ_SZ_EEEEENS4_13SM90_TMA_LOADENS4_14ComposedLayoutINS4_7SwizzleILi3ELi4ELi3EEENS4_18smem_ptr_flag_bitsILi8EEENSU_INS5_IJNSA_ILi8EEESI_EEENS5_IJSI_SC_EEEEEEEvNS4_8identityENS4_23SM90_TMA_LOAD_MULTICASTES1C_vS1D_EENS_8epilogue10collective6detail29Sm90TmaWarpSpecializedAdapterINS1H_15DefaultEpilogueISK_SL_SL_NS1G_6thread17LinearCombinationISK_Li1EffLNS1L_9ScaleType4KindE0ELNS_15FloatRoundStyleE2ESK_EENS1_15EpilogueDefaultEEEEEvvEEEEvNT_6ParamsE)
        /*103c*/ 	.short	0x0210
        /*103e*/ 	.short	0x0470


	//----- nvinfo : EIATTR_SW_WAR
	.align		4
.L_38:
        /*1040*/ 	.byte	0x04, 0x36
        /*1042*/ 	.short	(.L_40 - .L_39)
.L_39:
        /*1044*/ 	.word	0x00000008
.L_40:


//--------------------- .nv.callgraph             --------------------------
	.section	.nv.callgraph,"",@"SHT_CUDA_CALLGRAPH"
	.align	4
	.sectionentsize	8
	.align		4
        /*0000*/ 	.word	0x00000000
	.align		4
        /*0004*/ 	.word	0xffffffff
	.align		4
        /*0008*/ 	.word	0x00000000
	.align		4
        /*000c*/ 	.word	0xfffffffe
	.align		4
        /*0010*/ 	.word	0x00000000
	.align		4
        /*0014*/ 	.word	0xfffffffd
	.align		4
        /*0018*/ 	.word	0x00000000
	.align		4
        /*001c*/ 	.word	0xfffffffc


//--------------------- .nv.constant4             --------------------------
	.section	.nv.constant4,"a",@progbits
	.align	8
	.align		8
.nv.constant4:
        /*0000*/ 	.dword	_ZN39_INTERNAL_a226399b_4_k_cu_d169359b_52694cuda3std3__45__cpo5beginE
	.align		8
        /*0008*/ 	.dword	_ZN39_INTERNAL_a226399b_4_k_cu_d169359b_52694cuda3std3__45__cpo3endE
	.align		8
        /*0010*/ 	.dword	_ZN39_INTERNAL_a226399b_4_k_cu_d169359b_52694cuda3std3__45__cpo6cbeginE
	.align		8
        /*0018*/ 	.dword	_ZN39_INTERNAL_a226399b_4_k_cu_d169359b_52694cuda3std3__45__cpo4cendE
	.align		8
        /*0020*/ 	.dword	_ZN39_INTERNAL_a226399b_4_k_cu_d169359b_52694cuda3std3__441_GLOBAL__N__a226399b_4_k_cu_d169359b_52696ignoreE
	.align		8
        /*0028*/ 	.dword	_ZN39_INTERNAL_a226399b_4_k_cu_d169359b_52694cuda3std3__419piecewise_constructE
	.align		8
        /*0030*/ 	.dword	_ZN39_INTERNAL_a226399b_4_k_cu_d169359b_52694cuda3std3__48in_placeE
	.align		8
        /*0038*/ 	.dword	_ZN39_INTERNAL_a226399b_4_k_cu_d169359b_52694cuda3std6ranges3__45__cpo4swapE
	.align		8
        /*0040*/ 	.dword	_ZN39_INTERNAL_a226399b_4_k_cu_d169359b_52694cuda3std6ranges3__45__cpo9iter_moveE
	.align		8
        /*0048*/ 	.dword	_ZN39_INTERNAL_a226399b_4_k_cu_d169359b_52694cute7productE
	.align		8
        /*0050*/ 	.dword	_ZN39_INTERNAL_a226399b_4_k_cu_d169359b_52694cute1_E


//--------------------- .text._ZN7cutlass13device_kernelINS_4gemm6kernel13GemmUniversalIN4cute5tupleIJiiiiEEENS1_10collective13CollectiveMmaINS1_37MainloopSm90TmaGmmaWarpSpecializedFP8ILi4ENS5_IJNS4_1CILi2EEENSA_ILi1EEESC_EEENS1_32KernelTmaWarpSpecializedPingpongEEENS5_IJNSA_ILi64EEENSA_ILi256EEENSA_ILi128EEEEEENS_12float_e5m2_tENS5_IJlSC_lEEESK_SL_NS4_8TiledMMAINS4_8MMA_AtomIJNS4_4SM904GMMA31MMA_64x256x32_F32E5M2E5M2_SS_TNILNSP_7ScaleInE1ELSR_1EEEEEENS4_6LayoutINS5_IJSC_SC_SC_EEENS5_IJNSA_ILi0EEESW_SW_EEEEENS5_IJNS4_10UnderscoreESZ_SZ_EEEEENS4_13SM90_TMA_LOADENS4_14ComposedLayoutINS4_7SwizzleILi3ELi4ELi3EEENS4_18smem_ptr_flag_bitsILi8EEENSU_INS5_IJNSA_ILi8EEESI_EEENS5_IJSI_SC_EEEEEEEvNS4_8identityENS4_23SM90_TMA_LOAD_MULTICASTES1C_vS1D_EENS_8epilogue10collective6detail29Sm90TmaWarpSpecializedAdapterINS1H_15DefaultEpilogueISK_SL_SL_NS1G_6thread17LinearCombinationISK_Li1EffLNS1L_9ScaleType4KindE0ELNS_15FloatRoundStyleE2ESK_EENS1_15EpilogueDefaultEEEEEvvEEEEvNT_6ParamsE --------------------------
	.section	.text._ZN7cutlass13device_kernelINS_4gemm6kernel13GemmUniversalIN4cute5tupleIJiiiiEEENS1_10collective13CollectiveMmaINS1_37MainloopSm90TmaGmmaWarpSpecializedFP8ILi4ENS5_IJNS4_1CILi2EEENSA_ILi1EEESC_EEENS1_32KernelTmaWarpSpecializedPingpongEEENS5_IJNSA_ILi64EEENSA_ILi256EEENSA_ILi128EEEEEENS_12float_e5m2_tENS5_IJlSC_lEEESK_SL_NS4_8TiledMMAINS4_8MMA_AtomIJNS4_4SM904GMMA31MMA_64x256x32_F32E5M2E5M2_SS_TNILNSP_7ScaleInE1ELSR_1EEEEEENS4_6LayoutINS5_IJSC_SC_SC_EEENS5_IJNSA_ILi0EEESW_SW_EEEEENS5_IJNS4_10UnderscoreESZ_SZ_EEEEENS4_13SM90_TMA_LOADENS4_14ComposedLayoutINS4_7SwizzleILi3ELi4ELi3EEENS4_18smem_ptr_flag_bitsILi8EEENSU_INS5_IJNSA_ILi8EEESI_EEENS5_IJSI_SC_EEEEEEEvNS4_8identityENS4_23SM90_TMA_LOAD_MULTICASTES1C_vS1D_EENS_8epilogue10collective6detail29Sm90TmaWarpSpecializedAdapterINS1H_15DefaultEpilogueISK_SL_SL_NS1G_6thread17LinearCombinationISK_Li1EffLNS1L_9ScaleType4KindE0ELNS_15FloatRoundStyleE2ESK_EENS1_15EpilogueDefaultEEEEEvvEEEEvNT_6ParamsE,"ax",@progbits
	.align	128
.text._ZN7cutlass13device_kernelINS_4gemm6kernel13GemmUniversalIN4cute5tupleIJiiiiEEENS1_10collective13CollectiveMmaINS1_37MainloopSm90TmaGmmaWarpSpecializedFP8ILi4ENS5_IJNS4_1CILi2EEENSA_ILi1EEESC_EEENS1_32KernelTmaWarpSpecializedPingpongEEENS5_IJNSA_ILi64EEENSA_ILi256EEENSA_ILi128EEEEEENS_12float_e5m2_tENS5_IJlSC_lEEESK_SL_NS4_8TiledMMAINS4_8MMA_AtomIJNS4_4SM904GMMA31MMA_64x256x32_F32E5M2E5M2_SS_TNILNSP_7ScaleInE1ELSR_1EEEEEENS4_6LayoutINS5_IJSC_SC_SC_EEENS5_IJNSA_ILi0EEESW_SW_EEEEENS5_IJNS4_10UnderscoreESZ_SZ_EEEEENS4_13SM90_TMA_LOADENS4_14ComposedLayoutINS4_7SwizzleILi3ELi4ELi3EEENS4_18smem_ptr_flag_bitsILi8EEENSU_INS5_IJNSA_ILi8EEESI_EEENS5_IJSI_SC_EEEEEEEvNS4_8identityENS4_23SM90_TMA_LOAD_MULTICASTES1C_vS1D_EENS_8epilogue10collective6detail29Sm90TmaWarpSpecializedAdapterINS1H_15DefaultEpilogueISK_SL_SL_NS1G_6thread17LinearCombinationISK_Li1EffLNS1L_9ScaleType4KindE0ELNS_15FloatRoundStyleE2ESK_EENS1_15EpilogueDefaultEEEEEvvEEEEvNT_6ParamsE:
        .type           _ZN7cutlass13device_kernelINS_4gemm6kernel13GemmUniversalIN4cute5tupleIJiiiiEEENS1_10collective13CollectiveMmaINS1_37MainloopSm90TmaGmmaWarpSpecializedFP8ILi4ENS5_IJNS4_1CILi2EEENSA_ILi1EEESC_EEENS1_32KernelTmaWarpSpecializedPingpongEEENS5_IJNSA_ILi64EEENSA_ILi256EEENSA_ILi128EEEEEENS_12float_e5m2_tENS5_IJlSC_lEEESK_SL_NS4_8TiledMMAINS4_8MMA_AtomIJNS4_4SM904GMMA31MMA_64x256x32_F32E5M2E5M2_SS_TNILNSP_7ScaleInE1ELSR_1EEEEEENS4_6LayoutINS5_IJSC_SC_SC_EEENS5_IJNSA_ILi0EEESW_SW_EEEEENS5_IJNS4_10UnderscoreESZ_SZ_EEEEENS4_13SM90_TMA_LOADENS4_14ComposedLayoutINS4_7SwizzleILi3ELi4ELi3EEENS4_18smem_ptr_flag_bitsILi8EEENSU_INS5_IJNSA_ILi8EEESI_EEENS5_IJSI_SC_EEEEEEEvNS4_8identityENS4_23SM90_TMA_LOAD_MULTICASTES1C_vS1D_EENS_8epilogue10collective6detail29Sm90TmaWarpSpecializedAdapterINS1H_15DefaultEpilogueISK_SL_SL_NS1G_6thread17LinearCombinationISK_Li1EffLNS1L_9ScaleType4KindE0ELNS_15FloatRoundStyleE2ESK_EENS1_15EpilogueDefaultEEEEEvvEEEEvNT_6ParamsE,@function
        .size           _ZN7cutlass13device_kernelINS_4gemm6kernel13GemmUniversalIN4cute5tupleIJiiiiEEENS1_10collective13CollectiveMmaINS1_37MainloopSm90TmaGmmaWarpSpecializedFP8ILi4ENS5_IJNS4_1CILi2EEENSA_ILi1EEESC_EEENS1_32KernelTmaWarpSpecializedPingpongEEENS5_IJNSA_ILi64EEENSA_ILi256EEENSA_ILi128EEEEEENS_12float_e5m2_tENS5_IJlSC_lEEESK_SL_NS4_8TiledMMAINS4_8MMA_AtomIJNS4_4SM904GMMA31MMA_64x256x32_F32E5M2E5M2_SS_TNILNSP_7ScaleInE1ELSR_1EEEEEENS4_6LayoutINS5_IJSC_SC_SC_EEENS5_IJNSA_ILi0EEESW_SW_EEEEENS5_IJNS4_10UnderscoreESZ_SZ_EEEEENS4_13SM90_TMA_LOADENS4_14ComposedLayoutINS4_7SwizzleILi3ELi4ELi3EEENS4_18smem_ptr_flag_bitsILi8EEENSU_INS5_IJNSA_ILi8EEESI_EEENS5_IJSI_SC_EEEEEEEvNS4_8identityENS4_23SM90_TMA_LOAD_MULTICASTES1C_vS1D_EENS_8epilogue10collective6detail29Sm90TmaWarpSpecializedAdapterINS1H_15DefaultEpilogueISK_SL_SL_NS1G_6thread17LinearCombinationISK_Li1EffLNS1L_9ScaleType4KindE0ELNS_15FloatRoundStyleE2ESK_EENS1_15EpilogueDefaultEEEEEvvEEEEvNT_6ParamsE,(.L_x_335 - _ZN7cutlass13device_kernelINS_4gemm6kernel13GemmUniversalIN4cute5tupleIJiiiiEEENS1_10collective13CollectiveMmaINS1_37MainloopSm90TmaGmmaWarpSpecializedFP8ILi4ENS5_IJNS4_1CILi2EEENSA_ILi1EEESC_EEENS1_32KernelTmaWarpSpecializedPingpongEEENS5_IJNSA_ILi64EEENSA_ILi256EEENSA_ILi128EEEEEENS_12float_e5m2_tENS5_IJlSC_lEEESK_SL_NS4_8TiledMMAINS4_8MMA_AtomIJNS4_4SM904GMMA31MMA_64x256x32_F32E5M2E5M2_SS_TNILNSP_7ScaleInE1ELSR_1EEEEEENS4_6LayoutINS5_IJSC_SC_SC_EEENS5_IJNSA_ILi0EEESW_SW_EEEEENS5_IJNS4_10UnderscoreESZ_SZ_EEEEENS4_13SM90_TMA_LOADENS4_14ComposedLayoutINS4_7SwizzleILi3ELi4ELi3EEENS4_18smem_ptr_flag_bitsILi8EEENSU_INS5_IJNSA_ILi8EEESI_EEENS5_IJSI_SC_EEEEEEEvNS4_8identityENS4_23SM90_TMA_LOAD_MULTICASTES1C_vS1D_EENS_8epilogue10collective6detail29Sm90TmaWarpSpecializedAdapterINS1H_15DefaultEpilogueISK_SL_SL_NS1G_6thread17LinearCombinationISK_Li1EffLNS1L_9ScaleType4KindE0ELNS_15FloatRoundStyleE2ESK_EENS1_15EpilogueDefaultEEEEEvvEEEEvNT_6ParamsE)
        .other          _ZN7cutlass13device_kernelINS_4gemm6kernel13GemmUniversalIN4cute5tupleIJiiiiEEENS1_10collective13CollectiveMmaINS1_37MainloopSm90TmaGmmaWarpSpecializedFP8ILi4ENS5_IJNS4_1CILi2EEENSA_ILi1EEESC_EEENS1_32KernelTmaWarpSpecializedPingpongEEENS5_IJNSA_ILi64EEENSA_ILi256EEENSA_ILi128EEEEEENS_12float_e5m2_tENS5_IJlSC_lEEESK_SL_NS4_8TiledMMAINS4_8MMA_AtomIJNS4_4SM904GMMA31MMA_64x256x32_F32E5M2E5M2_SS_TNILNSP_7ScaleInE1ELSR_1EEEEEENS4_6LayoutINS5_IJSC_SC_SC_EEENS5_IJNSA_ILi0EEESW_SW_EEEEENS5_IJNS4_10UnderscoreESZ_SZ_EEEEENS4_13SM90_TMA_LOADENS4_14ComposedLayoutINS4_7SwizzleILi3ELi4ELi3EEENS4_18smem_ptr_flag_bitsILi8EEENSU_INS5_IJNSA_ILi8EEESI_EEENS5_IJSI_SC_EEEEEEEvNS4_8identityENS4_23SM90_TMA_LOAD_MULTICASTES1C_vS1D_EENS_8epilogue10collective6detail29Sm90TmaWarpSpecializedAdapterINS1H_15DefaultEpilogueISK_SL_SL_NS1G_6thread17LinearCombinationISK_Li1EffLNS1L_9ScaleType4KindE0ELNS_15FloatRoundStyleE2ESK_EENS1_15EpilogueDefaultEEEEEvvEEEEvNT_6ParamsE,@"STO_CUDA_ENTRY STV_DEFAULT"
_ZN7cutlass13device_kernelINS_4gemm6kernel13GemmUniversalIN4cute5tupleIJiiiiEEENS1_10collective13CollectiveMmaINS1_37MainloopSm90TmaGmmaWarpSpecializedFP8ILi4ENS5_IJNS4_1CILi2EEENSA_ILi1EEESC_EEENS1_32KernelTmaWarpSpecializedPingpongEEENS5_IJNSA_ILi64EEENSA_ILi256EEENSA_ILi128EEEEEENS_12float_e5m2_tENS5_IJlSC_lEEESK_SL_NS4_8TiledMMAINS4_8MMA_AtomIJNS4_4SM904GMMA31MMA_64x256x32_F32E5M2E5M2_SS_TNILNSP_7ScaleInE1ELSR_1EEEEEENS4_6LayoutINS5_IJSC_SC_SC_EEENS5_IJNSA_ILi0EEESW_SW_EEEEENS5_IJNS4_10UnderscoreESZ_SZ_EEEEENS4_13SM90_TMA_LOADENS4_14ComposedLayoutINS4_7SwizzleILi3ELi4ELi3EEENS4_18smem_ptr_flag_bitsILi8EEENSU_INS5_IJNSA_ILi8EEESI_EEENS5_IJSI_SC_EEEEEEEvNS4_8identityENS4_23SM90_TMA_LOAD_MULTICASTES1C_vS1D_EENS_8epilogue10collective6detail29Sm90TmaWarpSpecializedAdapterINS1H_15DefaultEpilogueISK_SL_SL_NS1G_6thread17LinearCombinationISK_Li1EffLNS1L_9ScaleType4KindE0ELNS_15FloatRoundStyleE2ESK_EENS1_15EpilogueDefaultEEEEEvvEEEEvNT_6ParamsE:
[----:B------:R-:W0:Y:S02]  /*0000*/  LDC R1, c[0x0][0x28] ;  /* 0x00000a00ff017b82 */ /* 0x000e240000000800 */
[----:B0-----:R-:W-:Y:S01]  /*0010*/  VIADD R1, R1, 0xfffffef0 ;  /* 0xfffffef001017836 */ /* 0x001fe20000000000 */
[----:B------:R-:W0:Y:S01]  /*0020*/  S2R R2, SR_TID.X ;  /* 0x0000000000027919 */ /* 0x000e220000002100 */
[----:B------:R-:W-:Y:S01]  /*0030*/  ELECT P0, URZ, PT ;  /* 0x00000000003f782f */ /* 0x000fe20003800000 */
[----:B------:R-:W-:Y:S01]  /*0040*/  BSSY B0, `(.L_x_0) ;  /* 0x0000014000007945 */ /* 0x000fe20003800000 */
[--C-:B0-----:R-:W-:Y:S02]  /*0050*/  SHF.R.U32.HI R0, RZ, 0x5, R2.reuse ;  /* 0x00000005ff007819 */ /* 0x101fe40000011602 */
[----:B------:R-:W-:-:S03]  /*0060*/  SHF.R.U32.HI R4, RZ, 0x7, R2 ;  /* 0x00000007ff047819 */ /* 0x000fc60000011602 */
[----:B------:R-:W0:Y:S02]  /*0070*/  SHFL.IDX PT, R3, R0, RZ, 0x1f ;  /* 0x00001fff00037589 */ /* 0x000e2400000e0000 */
[----:B0-----:R-:W-:Y:S02]  /*0080*/  R2UR UR6, R3 ;  /* 0x00000000030672ca */ /* 0x001fe400000e0000 */
[----:B------:R0:W1:Y:S11]  /*0090*/  SHFL.IDX PT, R3, R4, RZ, 0x1f ;  /* 0x00001fff04037589 */ /* 0x00007600000e0000 */
[----:B------:R-:W-:-:S02]  /*00a0*/  USHF.R.S32.HI UR4, URZ, 0x1f, UR6 ;  /* 0x0000001f3f047899 */ /* 0x000fc40008011406 */
[----:B------:R-:W-:Y:S02]  /*00b0*/  ISETP.NE.OR P0, PT, RZ, UR6, !P0 ;  /* 0x00000006ff007c0c */ /* 0x000fe4000c705670 */
[----:B------:R-:W-:-:S04]  /*00c0*/  ULEA.HI UR4, UR4, UR6, URZ, 0x2 ;  /* 0x0000000604047291 */ /* 0x000fc8000f8f103f */
[----:B------:R-:W-:-:S04]  /*00d0*/  ULOP3.LUT UR4, UR4, 0xfffffffc, URZ, 0xc0, !UPT ;  /* 0xfffffffc04047892 */ /* 0x000fc8000f8ec03f */
[----:B------:R-:W-:-:S03]  /*00e0*/  UIADD3 UR6, UR6, -UR4, URZ ;  /* 0x8000000406067290 */ /* 0x000fc6000fffe03f */
[----:B01----:R-:W-:Y:S09]  /*00f0*/  @P0 BRA `(.L_x_1) ;  /* 0x0000000000200947 */ /* 0x003ff20003800000 */
[----:B------:R-:W-:Y:S02]  /*0100*/  ULDC.64 UR4, c[0x0][0x198] ;  /* 0x0000660000047ab9 */ /* 0x000fe40000000a00 */
[----:B------:R-:W-:Y:S02]  /*0110*/  UIADD3 UR8, UP0, UR4, 0xf0, URZ ;  /* 0x000000f004087890 */ /* 0x000fe4000ff1e03f */
[----:B------:R-:W-:Y:S02]  /*0120*/  UIADD3 UR4, UP1, UR4, 0x1f0, URZ ;  /* 0x000001f004047890 */ /* 0x000fe4000ff3e03f */
[----:B------:R-:W-:Y:S02]  /*0130*/  UIADD3.X UR9, URZ, UR5, URZ, UP0, !UPT ;  /* 0x000000053f097290 */ /* 0x000fe400087fe43f */
[----:B------:R-:W-:-:S07]  /*0140*/  UIADD3.X UR5, URZ, UR5, URZ, UP1, !UPT ;  /* 0x000000053f057290 */ /* 0x000fce0008ffe43f */
[----:B------:R0:W-:Y:S02]  /*0150*/  UTMACCTL.PF [UR8] ;  /* 0x00000000080079b9 */ /* 0x0001e40008040000 */
[----:B------:R0:W-:Y:S02]  /*0160*/  UTMACCTL.PF [UR4] ;  /* 0x00000000040079b9 */ /* 0x0001e40008040000 */
[----:B0-----:R-:W-:Y:S01]  /*0170*/  NOP ;  /* 0x0000000000007918 */ /* 0x001fe20000000000 */
.L_x_1:
[----:B------:R-:W-:Y:S05]  /*0180*/  BSYNC B0 ;  /* 0x0000000000007941 */ /* 0x000fea0003800000 */
.L_x_0:
[----:B------:R-:W0:Y:S01]  /*0190*/  SHFL.IDX PT, R5, R0, RZ, 0x1f ;  /* 0x00001fff00057589 */ /* 0x000e2200000e0000 */
[----:B------:R-:W-:Y:S01]  /*01a0*/  R2UR UR22, R3 ;  /* 0x00000000031672ca */ /* 0x000fe200000e0000 */
[----:B------:R-:W-:-:S04]  /*01b0*/  UISETP.NE.AND UP0, UPT, UR6, 0x3, UPT ;  /* 0x000000030600788c */ /* 0x000fc8000bf05270 */
[----:B------:R-:W-:-:S08]  /*01c0*/  UISETP.EQ.OR UP0, UPT, UR6, URZ, !UP0 ;  /* 0x0000003f0600728c */ /* 0x000fd0000c702670 */
[----:B------:R-:W-:Y:S02]  /*01d0*/  UIADD3 UR20, UR22, -0x1, URZ ;  /* 0xffffffff16147890 */ /* 0x000fe4000fffe03f */
[----:B------:R-:W-:Y:S02]  /*01e0*/  UISETP.EQ.AND UP0, UPT, UR22, URZ, UP0 ;  /* 0x0000003f1600728c */ /* 0x000fe40008702270 */
[----:B------:R-:W-:Y:S02]  /*01f0*/  UISETP.GE.U32.AND UP1, UPT, UR20, 0x2, UPT ;  /* 0x000000021400788c */ /* 0x000fe4000bf26070 */
[----:B------:R-:W-:Y:S01]  /*0200*/  USEL UR7, URZ, 0x1, !UP0 ;  /* 0x000000013f077887 */ /* 0x000fe2000c000000 */
[----:B0-----:R-:W-:-:S03]  /*0210*/  ISETP.NE.AND P0, PT, R5, RZ, PT ;  /* 0x000000ff0500720c */ /* 0x001fc60003f05270 */
[----:B------:R-:W-:-:S10]  /*0220*/  USEL UR7, UR7, 0x2, UP1 ;  /* 0x0000000207077887 */ /* 0x000fd40008800000 */
[----:B------:R-:W-:Y:S05]  /*0230*/  @P0 BRA `(.L_x_2) ;  /* 0x0000000000580947 */ /* 0x000fea0003800000 */
[----:B------:R-:W0:Y:S01]  /*0240*/  S2UR UR10, SR_CgaCtaId ;  /* 0x00000000000a79c3 */ /* 0x000e220000008800 */
[----:B------:R-:W-:Y:S01]  /*0250*/  UMOV UR4, 0x400 ;  /* 0x0000040000047882 */ /* 0x000fe20000000000 */
[----:B------:R-:W-:Y:S01]  /*0260*/  UMOV UR5, 0x1 ;  /* 0x0000000100057882 */ /* 0x000fe20000000000 */
[----:B------:R-:W-:Y:S01]  /*0270*/  UMOV UR8, 0x2 ;  /* 0x0000000200087882 */ /* 0x000fe20000000000 */
[----:B------:R-:W-:Y:S01]  /*0280*/  ELECT P0, URZ, PT ;  /* 0x00000000003f782f */ /* 0x000fe20003800000 */
[----:B------:R-:W-:-:S04]  /*0290*/  UIADD3 UR8, -UR8, 0x100000, URZ ;  /* 0x0010000008087890 */ /* 0x000fc8000fffe13f */
[----:B------:R-:W-:Y:S02]  /*02a0*/  USHF.L.U32 UR9, UR8, 0xb, URZ ;  /* 0x0000000b08097899 */ /* 0x000fe4000800063f */
[----:B------:R-:W-:Y:S02]  /*02b0*/  USHF.L.U32 UR8, UR8, 0x1, URZ ;  /* 0x0000000108087899 */ /* 0x000fe4000800063f */
[----:B0-----:R-:W-:Y:S02]  /*02c0*/  ULEA UR10, UR10, UR4, 0x18 ;  /* 0x000000040a0a7291 */ /* 0x001fe4000f8ec03f */
[----:B------:R-:W-:-:S04]  /*02d0*/  UIADD3 UR4, -UR5, 0x100000, URZ ;  /* 0x0010000005047890 */ /* 0x000fc8000fffe13f */
[----:B------:R-:W-:Y:S02]  /*02e0*/  USHF.L.U32 UR5, UR4, 0xb, URZ ;  /* 0x0000000b04057899 */ /* 0x000fe4000800063f */
[----:B------:R-:W-:Y:S01]  /*02f0*/  USHF.L.U32 UR4, UR4, 0x1, URZ ;  /* 0x0000000104047899 */ /* 0x000fe2000800063f */
[----:B------:R-:W0:Y:S11]  /*0300*/  FENCE.VIEW.ASYNC.S ;  /* 0x00000000000073c6 */ /* 0x000e360000000000 */
[----:B0-----:R0:W1:Y:S01]  /*0310*/  SYNCS.EXCH.64 URZ, [UR10], UR4 ;  /* 0x000000040a3f75b2 */ /* 0x0010620008000100 */
[----:B------:R0:W2:Y:S01]  /*0320*/  SYNCS.EXCH.64 URZ, [UR10+0x20], UR8 ;  /* 0x000020080a3f75b2 */ /* 0x0000a20008000100 */
[----:B------:R0:W3:Y:S01]  /*0330*/  SYNCS.EXCH.64 URZ, [UR10+0x8], UR4 ;  /* 0x000008040a3f75b2 */ /* 0x0000e20008000100 */
[----:B------:R0:W4:Y:S01]  /*0340*/  SYNCS.EXCH.64 URZ, [UR10+0x28], UR8 ;  /* 0x000028080a3f75b2 */ /* 0x0001220008000100 */
[----:B------:R0:W0:Y:S01]  /*0350*/  SYNCS.EXCH.64 URZ, [UR10+0x10], UR4 ;  /* 0x000010040a3f75b2 */ /* 0x0000220008000100 */
[----:B------:R0:W0:Y:S01]  /*0360*/  SYNCS.EXCH.64 URZ, [UR10+0x30], UR8 ;  /* 0x000030080a3f75b2 */ /* 0x0000220008000100 */
[----:B------:R0:W0:Y:S01]  /*0370*/  SYNCS.EXCH.64 URZ, [UR10+0x18], UR4 ;  /* 0x000018040a3f75b2 */ /* 0x0000220008000100 */
[----:B------:R0:W0:Y:S01]  /*0380*/  SYNCS.EXCH.64 URZ, [UR10+0x38], UR8 ;  /* 0x000038080a3f75b2 */ /* 0x0000220008000100 */
[----:B------:R-:W-:Y:S01]  /*0390*/  NOP ;  /* 0x0000000000007918 */ /* 0x000fe20000000000 */
.L_x_2:
[----:B------:R-:W5:Y:S01]  /*03a0*/  S2UR UR11, SR_CTAID.X ;  /* 0x00000000000b79c3 */ /* 0x000f620000002500 */
[----:B------:R-:W1:Y:S01]  /*03b0*/  SHFL.IDX PT, R8, R0, RZ, 0x1f ;  /* 0x00001fff00087589 */ /* 0x000e6200000e0000 */
[----:B------:R-:W-:Y:S01]  /*03c0*/  SHF.R.S32.HI R3, RZ, 0x1f, R2 ;  /* 0x0000001fff037819 */ /* 0x000fe20000011402 */
[----:B0-----:R-:W-:Y:S01]  /*03d0*/  ULDC UR4, c[0x0][0x150] ;  /* 0x0000540000047ab9 */ /* 0x001fe20000000800 */
[----:B------:R-:W-:Y:S01]  /*03e0*/  ELECT P0, URZ, PT ;  /* 0x00000000003f782f */ /* 0x000fe20003800000 */
[----:B------:R0:W2:Y:S01]  /*03f0*/  SHFL.IDX PT, R9, R0, RZ, 0x1f ;  /* 0x00001fff00097589 */ /* 0x0000a200000e0000 */
[----:B------:R-:W-:Y:S02]  /*0400*/  LEA.HI R3, R3, R2, RZ, 0x7 ;  /* 0x0000000203037211 */ /* 0x000fe400078f38ff */
[----:B------:R-:W-:Y:S01]  /*0410*/  ELECT P1, URZ, PT ;  /* 0x00000000003f782f */ /* 0x000fe20003820000 */
[----:B------:R-:W3:Y:S01]  /*0420*/  S2UR UR9, SR_CTAID.Y ;  /* 0x00000000000979c3 */ /* 0x000ee20000002600 */
[----:B------:R-:W-:Y:S01]  /*0430*/  ULDC UR8, c[0x0][0x144] ;  /* 0x0000510000087ab9 */ /* 0x000fe20000000800 */
[----:B------:R-:W-:Y:S01]  /*0440*/  LOP3.LUT R3, R3, 0xffffff80, RZ, 0xc0, !PT ;  /* 0xffffff8003037812 */ /* 0x000fe200078ec0ff */
[----:B------:R-:W-:Y:S01]  /*0450*/  UMOV UR17, 0x80 ;  /* 0x0000008000117882 */ /* 0x000fe20000000000 */
[----:B------:R-:W-:Y:S01]  /*0460*/  NOP ;  /* 0x0000000000007918 */ /* 0x000fe20000000000 */
[----:B0-----:R-:W-:Y:S01]  /*0470*/  SHF.R.S32.HI R0, RZ, 0x1f, R5 ;  /* 0x0000001fff007819 */ /* 0x001fe20000011405 */
[----:B------:R-:W-:Y:S01]  /*0480*/  NOP ;  /* 0x0000000000007918 */ /* 0x000fe20000000000 */
[----:B------:R-:W-:Y:S01]  /*0490*/  IMAD.IADD R3, R2, 0x1, -R3 ;  /* 0x0000000102037824 */ /* 0x000fe200078e0a03 */
[----:B------:R-:W-:Y:S01]  /*04a0*/  ULDC UR26, c[0x0][0x148] ;  /* 0x00005200001a7ab9 */ /* 0x000fe20000000800 */
[----:B------:R-:W-:Y:S01]  /*04b0*/  LEA.HI R0, R0, R5, RZ, 0x2 ;  /* 0x0000000500007211 */ /* 0x000fe200078f10ff */
[----:B------:R-:W0:Y:S01]  /*04c0*/  SHFL.IDX PT, R4, R4, RZ, 0x1f ;  /* 0x00001fff04047589 */ /* 0x000e2200000e0000 */
[----:B------:R-:W-:-:S02]  /*04d0*/  ISETP.NE.AND P2, PT, RZ, UR22, PT ;  /* 0x00000016ff007c0c */ /* 0x000fc4000bf45270 */
[----:B------:R-:W-:Y:S02]  /*04e0*/  SHF.R.S32.HI R6, RZ, 0x1f, R3 ;  /* 0x0000001fff067819 */ /* 0x000fe40000011403 */
[----:B------:R-:W-:Y:S02]  /*04f0*/  LOP3.LUT R0, R0, 0x3ffffffc, RZ, 0xc0, !PT ;  /* 0x3ffffffc00007812 */ /* 0x000fe400078ec0ff */
[----:B-----5:R-:W-:Y:S02]  /*0500*/  I2FP.F32.U32 R10, UR11 ;  /* 0x0000000b000a7c45 */ /* 0x020fe40008201000 */
[----:B------:R-:W-:Y:S01]  /*0510*/  LEA.HI R7, R6, R3, RZ, 0x3 ;  /* 0x0000000306077211 */ /* 0x000fe200078f18ff */
[----:B------:R-:W-:Y:S01]  /*0520*/  IMAD.IADD R0, R5, 0x1, -R0 ;  /* 0x0000000105007824 */ /* 0x000fe200078e0a00 */
[----:B-1----:R-:W-:Y:S01]  /*0530*/  ISETP.NE.OR P0, PT, R8, RZ, !P0 ;  /* 0x000000ff0800720c */ /* 0x002fe20004705670 */
[----:B------:R-:W-:Y:S01]  /*0540*/  FMUL R10, R10, UR4 ;  /* 0x000000040a0a7c20 */ /* 0x000fe20008400000 */
[--C-:B------:R-:W-:Y:S01]  /*0550*/  SHF.R.S32.HI R8, RZ, 0x3, R7.reuse ;  /* 0x00000003ff087819 */ /* 0x100fe20000011407 */
[----:B------:R-:W-:Y:S01]  /*0560*/  ULDC UR4, c[0x0][0x154] ;  /* 0x0000550000047ab9 */ /* 0x000fe20000000800 */
[----:B------:R-:W-:-:S02]  /*0570*/  SHF.R.S32.HI R7, RZ, 0x1f, R7 ;  /* 0x0000001fff077819 */ /* 0x000fc40000011407 */
[----:B--2---:R-:W-:Y:S01]  /*0580*/  ISETP.NE.OR P1, PT, R9, RZ, !P1 ;  /* 0x000000ff0900720c */ /* 0x004fe20004f25670 */
[----:B------:R-:W1:Y:S01]  /*0590*/  F2I.U32.TRUNC.NTZ R10, R10 ;  /* 0x0000000a000a7305 */ /* 0x000e62000020f000 */
[----:B------:R-:W-:Y:S02]  /*05a0*/  LEA.HI R7, R7, R8, RZ, 0x2 ;  /* 0x0000000807077211 */ /* 0x000fe400078f10ff */
[----:B---3--:R-:W-:Y:S02]  /*05b0*/  I2FP.F32.U32 R9, UR9 ;  /* 0x0000000900097c45 */ /* 0x008fe40008201000 */
[----:B------:R-:W-:Y:S01]  /*05c0*/  LOP3.LUT R7, R7, 0xfffffffc, RZ, 0xc0, !PT ;  /* 0xfffffffc07077812 */ /* 0x000fe200078ec0ff */
[----:B------:R-:W-:Y:S01]  /*05d0*/  VOTEU.ALL UP0, P0 ;  /* 0x00000000003f7886 */ /* 0x000fe20000000000 */
[----:B0-----:R-:W-:Y:S01]  /*05e0*/  R2UR UR21, R4 ;  /* 0x00000000041572ca */ /* 0x001fe200000e0000 */
[----:B------:R-:W-:Y:S02]  /*05f0*/  FMUL R9, R9, UR4 ;  /* 0x0000000409097c20 */ /* 0x000fe40008400000 */
[----:B------:R-:W-:Y:S01]  /*0600*/  IMAD.IADD R7, R8, 0x1, -R7 ;  /* 0x0000000108077824 */ /* 0x000fe200078e0a07 */
[----:B------:R-:W0:Y:S01]  /*0610*/  @!UP0 S2UR UR13, SR_CgaCtaId ;  /* 0x00000000000d89c3 */ /* 0x000e220000008800 */
[----:B------:R-:W-:Y:S01]  /*0620*/  VOTEU.ALL UP1, P1 ;  /* 0x00000000003f7886 */ /* 0x000fe20000820000 */
[----:B------:R-:W-:Y:S01]  /*0630*/  @!UP0 UMOV UR12, 0x400 ;  /* 0x00000400000c8882 */ /* 0x000fe20000000000 */
[----:B------:R-:W-:Y:S01]  /*0640*/  IMAD R0, R0, 0x4, R7 ;  /* 0x0000000400007824 */ /* 0x000fe200078e0207 */
[----:B-1----:R-:W-:Y:S01]  /*0650*/  R2UR UR4, R10 ;  /* 0x000000000a0472ca */ /* 0x002fe200000e0000 */
[----:B------:R-:W1:Y:S01]  /*0660*/  F2I.U32.TRUNC.NTZ R9, R9 ;  /* 0x0000000900097305 */ /* 0x000e62000020f000 */
[----:B------:R-:W-:Y:S01]  /*0670*/  @!UP1 UMOV UR15, 0x400 ;  /* 0x00000400000f9882 */ /* 0x000fe20000000000 */
[C---:B------:R-:W-:Y:S01]  /*0680*/  IMAD.SHL.U32 R5, R0.reuse, 0x4, RZ ;  /* 0x0000000400057824 */ /* 0x040fe200078e00ff */
[----:B------:R-:W2:Y:S01]  /*0690*/  @!UP1 S2UR UR16, SR_CgaCtaId ;  /* 0x00000000001099c3 */ /* 0x000ea20000008800 */
[C---:B------:R-:W-:Y:S01]  /*06a0*/  LEA.HI R7, R0.reuse, R0, RZ, 0x1 ;  /* 0x0000000000077211 */ /* 0x040fe200078f08ff */
[----:B------:R-:W-:Y:S01]  /*06b0*/  VOTEU.ALL UP2, P1 ;  /* 0x00000000003f7886 */ /* 0x000fe20000840000 */
[----:B------:R-:W-:Y:S01]  /*06c0*/  VOTEU.ALL UP3, P1 ;  /* 0x00000000003f7886 */ /* 0x000fe20000860000 */
[C---:B------:R-:W-:Y:S01]  /*06d0*/  LOP3.LUT R11, R0.reuse, 0xc, R5, 0x78, !PT ;  /* 0x0000000c000b7812 */ /* 0x040fe200078e7805 */
[----:B------:R-:W-:Y:S01]  /*06e0*/  VOTEU.ALL UP4, P1 ;  /* 0x00000000003f7886 */ /* 0x000fe20000880000 */
[----:B------:R-:W-:Y:S01]  /*06f0*/  LOP3.LUT R7, R7, 0xfffffffe, RZ, 0xc0, !PT ;  /* 0xfffffffe07077812 */ /* 0x000fe200078ec0ff */
[----:B------:R-:W-:Y:S01]  /*0700*/  VOTEU.ALL UP5, P1 ;  /* 0x00000000003f7886 */ /* 0x000fe200008a0000 */
[----:B------:R-:W3:Y:S01]  /*0710*/  LDC R5, c[0x0][0x140] ;  /* 0x00005000ff057b82 */ /* 0x000ee20000000800 */
[----:B------:R-:W-:Y:S01]  /*0720*/  UIADD3 UR4, -UR4, URZ, URZ ;  /* 0x0000003f04047290 */ /* 0x000fe2000fffe13f */
[----:B------:R2:W-:Y:S01]  /*0730*/  STL [R1+0x78], R11 ;  /* 0x0000780b01007387 */ /* 0x0005e20000100800 */
[----:B------:R-:W-:Y:S01]  /*0740*/  IMAD.IADD R7, R0, 0x1, -R7 ;  /* 0x0000000100077824 */ /* 0x000fe200078e0a07 */
[----:B-1----:R-:W-:Y:S01]  /*0750*/  R2UR UR10, R9 ;  /* 0x00000000090a72ca */ /* 0x002fe200000e0000 */
[----:B------:R-:W-:-:S03]  /*0760*/  UIMAD UR8, UR8, UR4, UR11 ;  /* 0x00000004080872a4 */ /* 0x000fc6000f8e020b */
[----:B------:R-:W-:Y:S01]  /*0770*/  UMOV UR4, 0x20 ;  /* 0x0000002000047882 */ /* 0x000fe20000000000 */
[----:B0-----:R-:W-:Y:S02]  /*0780*/  @!UP0 ULEA UR14, UR13, UR12, 0x18 ;  /* 0x0000000c0d0e8291 */ /* 0x001fe4000f8ec03f */
[----:B------:R-:W-:Y:S01]  /*0790*/  ISETP.NE.AND P3, PT, R7, UR8, PT ;  /* 0x0000000807007c0c */ /* 0x000fe2000bf65270 */
[----:B------:R-:W-:-:S04]  /*07a0*/  @!UP0 UIADD3 UR4, -UR4, 0x100000, URZ ;  /* 0x0010000004048890 */ /* 0x000fc8000fffe13f */
[----:B------:R-:W-:Y:S02]  /*07b0*/  @!UP0 USHF.L.U32 UR5, UR4, 0xb, URZ ;  /* 0x0000000b04058899 */ /* 0x000fe4000800063f */
[----:B------:R-:W-:Y:S02]  /*07c0*/  @!UP0 USHF.L.U32 UR4, UR4, 0x1, URZ ;  /* 0x0000000104048899 */ /* 0x000fe4000800063f */
[----:B------:R-:W-:-:S04]  /*07d0*/  @!UP1 UIADD3 UR12, -UR17, 0x100000, URZ ;  /* 0x00100000110c9890 */ /* 0x000fc8000fffe13f */
[----:B------:R-:W-:Y:S02]  /*07e0*/  @!UP1 USHF.L.U32 UR13, UR12, 0xb, URZ ;  /* 0x0000000b0c0d9899 */ /* 0x000fe4000800063f */
[----:B------:R-:W-:Y:S02]  /*07f0*/  @!UP1 USHF.L.U32 UR12, UR12, 0x1, URZ ;  /* 0x000000010c0c9899 */ /* 0x000fe4000800063f */
[----:B--2---:R-:W-:Y:S01]  /*0800*/  @!UP1 ULEA UR15, UR16, UR15, 0x18 ;  /* 0x0000000f100f9291 */ /* 0x004fe2000f8ec03f */
[----:B------:R-:W-:Y:S01]  /*0810*/  VOTEU.ALL UP0, P0 ;  /* 0x00000000003f7886 */ /* 0x000fe20000000000 */
[----:B------:R-:W-:Y:S01]  /*0820*/  VOTEU.ALL UP1, P0 ;  /* 0x00000000003f7886 */ /* 0x000fe20000020000 */
[----:B------:R-:W-:Y:S01]  /*0830*/  UIADD3 UR10, -UR10, URZ, URZ ;  /* 0x0000003f0a0a7290 */ /* 0x000fe2000fffe13f */
[----:B------:R-:W-:Y:S01]  /*0840*/  LOP3.LUT P0, RZ, R3, 0x7, RZ, 0xc0, !PT ;  /* 0x0000000703ff7812 */ /* 0x000fe2000780c0ff */
[----:B------:R-:W0:Y:S02]  /*0850*/  FENCE.VIEW.ASYNC.S ;  /* 0x00000000000073c6 */ /* 0x000e240000000000 */
[----:B0-----:R-:W0:Y:S01]  /*0860*/  @!UP0 SYNCS.EXCH.64 URZ, [UR14+0x70], UR4 ;  /* 0x000070040e3f85b2 */ /* 0x001e220008000100 */
[----:B------:R-:W-:-:S02]  /*0870*/  @P3 LEA.HI R0, R11, R11, RZ, 0x1 ;  /* 0x0000000b0b003211 */ /* 0x000fc400078f08ff */
[----:B------:R-:W-:Y:S02]  /*0880*/  ISETP.LT.U32.AND P0, PT, R11, 0x2, !P0 ;  /* 0x000000020b00780c */ /* 0x000fe40004701070 */
[----:B------:R-:W-:Y:S02]  /*0890*/  @P3 SHF.R.S32.HI R0, RZ, 0x1, R0 ;  /* 0x00000001ff003819 */ /* 0x000fe40000011400 */
[----:B---3--:R-:W-:Y:S02]  /*08a0*/  ISETP.EQ.U32.AND P1, PT, R5, 0x1, PT ;  /* 0x000000010500780c */ /* 0x008fe40003f22070 */
[----:B------:R-:W-:Y:S01]  /*08b0*/  SEL R5, RZ, 0x1, !P0 ;  /* 0x00000001ff057807 */ /* 0x000fe20004000000 */
[----:B------:R1:W2:Y:S01]  /*08c0*/  @!UP1 SYNCS.EXCH.64 URZ, [UR14+0x78], UR4 ;  /* 0x000078040e3f95b2 */ /* 0x0002a20008000100 */
[----:B------:R-:W-:Y:S01]  /*08d0*/  NOP ;  /* 0x0000000000007918 */ /* 0x000fe20000000000 */
[----:B-1----:R-:W-:Y:S01]  /*08e0*/  UIMAD UR4, UR26, UR10, UR9 ;  /* 0x0000000a1a0472a4 */ /* 0x002fe2000f8e0209 */
[----:B------:R1:W3:Y:S05]  /*08f0*/  @!UP2 SYNCS.EXCH.64 URZ, [UR15+0x50], UR12 ;  /* 0x0000500c0f3fa5b2 */ /* 0x0002ea0008000100 */
[----:B------:R-:W-:Y:S01]  /*0900*/  @P3 ISETP.NE.AND P4, PT, R0, UR4, PT ;  /* 0x0000000400003c0c */ /* 0x000fe2000bf85270 */
[----:B------:R-:W-:-:S03]  /*0910*/  IMAD.MOV.U32 R0, RZ, RZ, 0x1 ;  /* 0x00000001ff007424 */ /* 0x000fc600078e00ff */
[----:B------:R-:W-:-:S04]  /*0920*/  @P3 SEL R0, RZ, 0x1, P4 ;  /* 0x00000001ff003807 */ /* 0x000fc80002000000 */
[----:B------:R-:W-:-:S05]  /*0930*/  LOP3.LUT R0, R0, R5, RZ, 0xc0, !PT ;  /* 0x0000000500007212 */ /* 0x000fca00078ec0ff */
[----:B------:R1:W-:Y:S01]  /*0940*/  STL [R1+0x70], R0 ;  /* 0x0000700001007387 */ /* 0x0003e20000100800 */
[----:B------:R1:W0:Y:S01]  /*0950*/  @!UP3 SYNCS.EXCH.64 URZ, [UR15+0x58], UR12 ;  /* 0x0000580c0f3fb5b2 */ /* 0x0002220008000100 */
[----:B------:R1:W0:Y:S01]  /*0960*/  @!UP4 SYNCS.EXCH.64 URZ, [UR15+0x60], UR12 ;  /* 0x0000600c0f3fc5b2 */ /* 0x0002220008000100 */
[----:B------:R1:W0:Y:S01]  /*0970*/  @!UP5 SYNCS.EXCH.64 URZ, [UR15+0x68], UR12 ;  /* 0x0000680c0f3fd5b2 */ /* 0x0002220008000100 */
[----:B------:R-:W-:Y:S01]  /*0980*/  NOP ;  /* 0x0000000000007918 */ /* 0x000fe20000000000 */
[----:B--2---:R-:W-:Y:S05]  /*0990*/  @!P1 BRA `(.L_x_3) ;  /* 0x0000000000089947 */ /* 0x004fea0003800000 */
[----:B0--34-:R-:W-:Y:S01]  /*09a0*/  UCGABAR_ARV ;  /* 0x00000000000079c7 */ /* 0x019fe20008000000 */
[----:B------:R-:W-:Y:S05]  /*09b0*/  BRA `(.L_x_4) ;  /* 0x0000000000047947 */ /* 0x000fea0003800000 */
.L_x_3:
[----:B0--34-:R-:W-:Y:S01]  /*09c0*/  NOP ;  /* 0x0000000000007918 */ /* 0x019fe20000000000 */
.L_x_4:
[----:B------:R-:W-:Y:S01]  /*09d0*/  ULDC.64 UR4, c[0x0][0x598] ;  /* 0x0001660000047ab9 */ /* 0x000fe20000000a00 */
[----:B------:R-:W-:Y:S01]  /*09e0*/  ULDC.64 UR18, c[0x0][0x208] ;  /* 0x0000820000127ab9 */ /* 0x000fe20000000a00 */
[----:B------:R-:W-:-:S04]  /*09f0*/  ISETP.NE.U32.AND P0, PT, RZ, UR4, PT ;  /* 0x00000004ff007c0c */ /* 0x000fc8000bf05070 */
[----:B------:R-:W-:-:S13]  /*0a00*/  ISETP.NE.AND.EX P0, PT, RZ, UR5, PT, P0 ;  /* 0x00000005ff007c0c */ /* 0x000fda000bf05300 */
[----:B------:R-:W-:Y:S05]  /*0a10*/  @!P0 BRA `(.L_x_5) ;  /* 0x0000000000208947 */ /* 0x000fea0003800000 */
[----:B------:R-:W0:Y:S02]  /*0a20*/  LDC.64 R4, c[0x0][0x598] ;  /* 0x00016600ff047b82 */ /* 0x000e240000000a00 */
[----:B0-----:R-:W2:Y:S02]  /*0a30*/  LDG.E.64 R4, desc[UR18][R4.64] ;  /* 0x0000001204047981 */ /* 0x001ea4000c1e1b00 */
[----:B--2---:R-:W-:-:S04]  /*0a40*/  ISETP.NE.U32.AND P0, PT, R4, RZ, PT ;  /* 0x000000ff0400720c */ /* 0x004fc80003f05070 */
[----:B------:R-:W-:-:S13]  /*0a50*/  ISETP.NE.AND.EX P0, PT, R5, RZ, PT, P0 ;  /* 0x000000ff0500720c */ /* 0x000fda0003f05300 */
[----:B------:R-:W-:Y:S05]  /*0a60*/  @!P0 BRA `(.L_x_5) ;  /* 0x00000000000c8947 */ /* 0x000fea0003800000 */
[----:B------:R-:W2:Y:S02]  /*0a70*/  LD.E R4, desc[UR18][R4.64] ;  /* 0x0000001204047980 */ /* 0x000ea4000c101900 */
[----:B--2---:R-:W-:Y:S01]  /*0a80*/  R2UR UR25, R4 ;  /* 0x00000000041972ca */ /* 0x004fe200000e0000 */
[----:B------:R-:W-:-:S14]  /*0a90*/  BRA `(.L_x_6) ;  /* 0x0000000000247947 */ /* 0x000fdc0003800000 */
.L_x_5:
[----:B------:R-:W-:Y:S02]  /*0aa0*/  ULDC.64 UR4, c[0x0][0x588] ;  /* 0x0001620000047ab9 */ /* 0x000fe40000000a00 */
[----:B------:R-:W-:-:S04]  /*0ab0*/  ISETP.NE.U32.AND P0, PT, RZ, UR4, PT ;  /* 0x00000004ff007c0c */ /* 0x000fc8000bf05070 */
[----:B------:R-:W-:-:S13]  /*0ac0*/  ISETP.NE.AND.EX P0, PT, RZ, UR5, PT, P0 ;  /* 0x00000005ff007c0c */ /* 0x000fda000bf05300 */
[----:B------:R-:W-:Y:S05]  /*0ad0*/  @!P0 BRA `(.L_x_7) ;  /* 0x0000000000108947 */ /* 0x000fea0003800000 */
[----:B------:R-:W0:Y:S02]  /*0ae0*/  LDC.64 R4, c[0x0][0x588] ;  /* 0x00016200ff047b82 */ /* 0x000e240000000a00 */
[----:B0-----:R-:W2:Y:S02]  /*0af0*/  LDG.E R4, desc[UR18][R4.64] ;  /* 0x0000001204047981 */ /* 0x001ea4000c1e1900 */
[----:B--2---:R-:W-:Y:S01]  /*0b00*/  R2UR UR25, R4 ;  /* 0x00000000041972ca */ /* 0x004fe200000e0000 */
[----:B------:R-:W-:-:S14]  /*0b10*/  BRA `(.L_x_6) ;  /* 0x0000000000047947 */ /* 0x000fdc0003800000 */
.L_x_7:
[----:B------:R-:W-:-:S05]  /*0b20*/  ULDC UR25, c[0x0][0x580] ;  /* 0x0001600000197ab9 */ /* 0x000fca0000000800 */
.L_x_6:
[----:B------:R-:W-:Y:S02]  /*0b30*/  ULDC.64 UR4, c[0x0][0x5a0] ;  /* 0x0001680000047ab9 */ /* 0x000fe40000000a00 */
        /* <DEDUP_REMOVED lines=11> */
.L_x_8:
        /* <DEDUP_REMOVED lines=8> */
.L_x_10:
[----:B------:R-:W-:-:S05]  /*0c70*/  ULDC UR24, c[0x0][0x584] ;  /* 0x0001610000187ab9 */ /* 0x000fca0000000800 */
.L_x_9:
[----:B------:R-:W-:Y:S01]  /*0c80*/  ULDC UR4, c[0x0][0x65c] ;  /* 0x0001970000047ab9 */ /* 0x000fe20000000800 */
[----:B------:R-:W0:Y:S01]  /*0c90*/  LDC.64 R4, c[0x0][0x650] ;  /* 0x00019400ff047b82 */ /* 0x000e220000000a00 */
[----:B------:R-:W-:Y:S01]  /*0ca0*/  UISETP.NE.AND UP2, UPT, UR4, 0x1, UPT ;  /* 0x000000010400788c */ /* 0x000fe2000bf45270 */
[----:B------:R-:W-:Y:S01]  /*0cb0*/  IMAD.MOV.U32 R7, RZ, RZ, -0x1 ;  /* 0xffffffffff077424 */ /* 0x000fe200078e00ff */
[----:B------:R-:W-:-:S09]  /*0cc0*/  UISETP.NE.AND UP0, UPT, UR22, 0x2, UPT ;  /* 0x000000021600788c */ /* 0x000fd2000bf05270 */
[----:B------:R-:W-:Y:S01]  /*0cd0*/  @UP2 ULDC UR14, c[0x0][0x10] ;  /* 0x00000400000e2ab9 */ /* 0x000fe20000000800 */
[----:B------:R-:W-:Y:S01]  /*0ce0*/  @UP2 UMOV UR4, UR9 ;  /* 0x0000000900042c82 */ /* 0x000fe20008000000 */
[----:B------:R-:W-:Y:S01]  /*0cf0*/  @UP2 UMOV UR5, URZ ;  /* 0x0000003f00052c82 */ /* 0x000fe20008000000 */
[----:B------:R-:W-:Y:S01]  /*0d00*/  @!UP2 ULDC UR16, c[0x0][0xc] ;  /* 0x000003000010aab9 */ /* 0x000fe20000000800 */
[----:B-1----:R-:W-:Y:S01]  /*0d10*/  @UP2 UIMAD.WIDE.U32 UR14, UR11, UR14, UR4 ;  /* 0x0000000e0b0e22a5 */ /* 0x002fe2000f8e0004 */
[----:B------:R-:W-:Y:S02]  /*0d20*/  ULDC UR12, c[0x0][0xc] ;  /* 0x00000300000c7ab9 */ /* 0x000fe40000000800 */
[----:B------:R-:W-:Y:S01]  /*0d30*/  @UP2 UMOV UR4, URZ ;  /* 0x0000003f00042c82 */ /* 0x000fe20008000000 */
[----:B------:R-:W-:Y:S01]  /*0d40*/  ULDC UR13, c[0x0][0x10] ;  /* 0x00000400000d7ab9 */ /* 0x000fe20000000800 */
[----:B------:R-:W-:Y:S01]  /*0d50*/  @UP2 UIADD3 UR15, UR15, UR4, URZ ;  /* 0x000000040f0f2290 */ /* 0x000fe2000fffe03f */
[----:B------:R-:W-:-:S02]  /*0d60*/  UMOV UR5, URZ ;  /* 0x0000003f00057c82 */ /* 0x000fc40008000000 */
[----:B------:R-:W-:Y:S01]  /*0d70*/  UMOV UR4, UR11 ;  /* 0x0000000b00047c82 */ /* 0x000fe20008000000 */
[----:B------:R-:W-:Y:S02]  /*0d80*/  UIMAD.WIDE.U32 UR12, UR12, UR13, URZ ;  /* 0x0000000d0c0c72a5 */ /* 0x000fe4000f8e003f */
[----:B------:R-:W-:Y:S01]  /*0d90*/  @!UP2 UIMAD.WIDE.U32 UR4, UR9, UR16, UR4 ;  /* 0x000000100904a2a5 */ /* 0x000fe2000f8e0004 */
[----:B------:R-:W-:Y:S02]  /*0da0*/  ULDC UR11, c[0x0][0x14] ;  /* 0x00000500000b7ab9 */ /* 0x000fe40000000800 */
[----:B------:R-:W-:Y:S02]  /*0db0*/  UIMAD.WIDE.U32 UR16, UR12, UR11, URZ ;  /* 0x0000000b0c1072a5 */ /* 0x000fe4000f8e003f */
[----:B------:R-:W-:Y:S02]  /*0dc0*/  UIMAD UR12, UR13, UR11, URZ ;  /* 0x0000000b0d0c72a4 */ /* 0x000fe4000f8e023f */
[----:B------:R-:W-:Y:S01]  /*0dd0*/  @!UP2 UMOV UR15, UR5 ;  /* 0x00000005000fac82 */ /* 0x000fe20008000000 */
[----:B------:R-:W-:Y:S01]  /*0de0*/  @UP2 UMOV UR11, UR14 ;  /* 0x0000000e000b2c82 */ /* 0x000fe20008000000 */
[----:B------:R-:W-:Y:S01]  /*0df0*/  @!UP2 UMOV UR11, UR4 ;  /* 0x00000004000bac82 */ /* 0x000fe20008000000 */
[----:B------:R-:W-:-:S02]  /*0e00*/  UIADD3 UR14, UR17, UR12, URZ ;  /* 0x0000000c110e7290 */ /* 0x000fc4000fffe03f */
[----:B------:R-:W-:-:S04]  /*0e10*/  UIADD3 UR4, UP1, UR11, UR16, URZ ;  /* 0x000000100b047290 */ /* 0x000fc8000ff3e03f */
[----:B------:R-:W-:Y:S02]  /*0e20*/  UIADD3.X UR5, UR15, UR14, URZ, UP1, !UPT ;  /* 0x0000000e0f057290 */ /* 0x000fe40008ffe43f */
[----:B------:R-:W-:Y:S02]  /*0e30*/  USEL UR4, UR4, UR11, !UP0 ;  /* 0x0000000b04047287 */ /* 0x000fe4000c000000 */
[----:B------:R-:W-:-:S04]  /*0e40*/  USEL UR5, UR5, UR15, !UP0 ;  /* 0x0000000f05057287 */ /* 0x000fc8000c000000 */
[----:B0-----:R-:W-:Y:S01]  /*0e50*/  ISETP.LE.U32.AND P0, PT, R4, UR4, PT ;  /* 0x0000000404007c0c */ /* 0x001fe2000bf03070 */
[----:B------:R-:W-:Y:S02]  /*0e60*/  IMAD.MOV.U32 R4, RZ, RZ, -0x1 ;  /* 0xffffffffff047424 */ /* 0x000fe400078e00ff */
[----:B------:R-:W-:-:S05]  /*0e70*/  IMAD.U32 R0, RZ, RZ, UR5 ;  /* 0x00000005ff007e24 */ /* 0x000fca000f8e00ff */
[----:B------:R-:W-:Y:S01]  /*0e80*/  ISETP.GE.U32.AND.EX P0, PT, R0, R5, PT, P0 ;  /* 0x000000050000720c */ /* 0x000fe20003f06100 */
[----:B------:R-:W-:Y:S01]  /*0e90*/  IMAD.MOV.U32 R5, RZ, RZ, -0x1 ;  /* 0xffffffffff057424 */ /* 0x000fe200078e00ff */
[----:B------:R-:W-:-:S04]  /*0ea0*/  PRMT R0, RZ, 0x7610, R0 ;  /* 0x00007610ff007816 */ /* 0x000fc80000000000 */
[----:B------:R0:W-:Y:S04]  /*0eb0*/  STL [R1+0x84], R5 ;  /* 0x0000840501007387 */ /* 0x0001e80000100800 */
[----:B------:R1:W-:Y:S04]  /*0ec0*/  STL [R1+0x88], R4 ;  /* 0x0000880401007387 */ /* 0x0003e80000100800 */
[----:B------:R2:W-:Y:S01]  /*0ed0*/  STL [R1+0x74], R7 ;  /* 0x0000740701007387 */ /* 0x0005e20000100800 */
[----:B0-----:R-:W-:Y:S02]  /*0ee0*/  IMAD.U32 R5, RZ, RZ, UR4 ;  /* 0x00000004ff057e24 */ /* 0x001fe4000f8e00ff */
[----:B-1----:R-:W-:-:S05]  /*0ef0*/  IMAD.U32 R4, RZ, RZ, UR5 ;  /* 0x00000005ff047e24 */ /* 0x002fca000f8e00ff */
[----:B------:R2:W-:Y:S04]  /*0f00*/  STL [R1+0x7c], R4 ;  /* 0x00007c0401007387 */ /* 0x0005e80000100800 */
[----:B------:R2:W-:Y:S01]  /*0f10*/  STL [R1+0x80], R5 ;  /* 0x0000800501007387 */ /* 0x0005e20000100800 */
[----:B------:R-:W-:Y:S05]  /*0f20*/  @P0 BRA `(.L_x_11) ;  /* 0x0000000400540947 */ /* 0x000fea0003800000 */
[----:B------:R-:W-:Y:S01]  /*0f30*/  ULDC.64 UR28, c[0x0][0x628] ;  /* 0x00018a00001c7ab9 */ /* 0x000fe20000000a00 */
[C---:B------:R-:W-:Y:S01]  /*0f40*/  R2UR UR30, R5.reuse ;  /* 0x00000000051e72ca */ /* 0x040fe200000e0000 */
[----:B------:R-:W-:Y:S01]  /*0f50*/  ULDC UR27, c[0x0][0x630] ;  /* 0x00018c00001b7ab9 */ /* 0x000fe20000000800 */
[----:B------:R-:W-:Y:S02]  /*0f60*/  ISETP.NE.U32.AND P0, PT, RZ, UR28, PT ;  /* 0x0000001cff007c0c */ /* 0x000fe4000bf05070 */
[----:B------:R-:W-:Y:S02]  /*0f70*/  R2UR UR4, R5 ;  /* 0x00000000050472ca */ /* 0x000fe400000e0000 */
[----:B------:R-:W-:Y:S02]  /*0f80*/  ISETP.NE.AND.EX P0, PT, RZ, UR29, PT, P0 ;  /* 0x0000001dff007c0c */ /* 0x000fe4000bf05300 */
[----:B------:R-:W-:-:S11]  /*0f90*/  R2UR UR5, R4 ;  /* 0x00000000040572ca */ /* 0x000fd600000e0000 */
[----:B------:R-:W-:Y:S05]  /*0fa0*/  @!P0 BRA `(.L_x_12) ;  /* 0x0000000000308947 */ /* 0x000fea0003800000 */
[----:B------:R-:W-:Y:S01]  /*0fb0*/  R2UR UR4, R5 ;  /* 0x00000000050472ca */ /* 0x000fe200000e0000 */
[----:B------:R-:W-:Y:S01]  /*0fc0*/  ULDC UR11, c[0x0][0x634] ;  /* 0x00018d00000b7ab9 */ /* 0x000fe20000000800 */
[----:B------:R-:W-:-:S11]  /*0fd0*/  R2UR UR15, R4 ;  /* 0x00000000040f72ca */ /* 0x000fd600000e0000 */
[----:B------:R-:W-:-:S04]  /*0fe0*/  UIADD3 UR11, UP1, UR4, UR11, URZ ;  /* 0x0000000b040b7290 */ /* 0x000fc8000ff3e03f */
[----:B------:R-:W-:-:S04]  /*0ff0*/  UIADD3.X UR15, URZ, UR15, URZ, UP1, !UPT ;  /* 0x0000000f3f0f7290 */ /* 0x000fc80008ffe43f */
[----:B------:R-:W-:-:S04]  /*1000*/  UIMAD.WIDE.U32 UR4, UR15, UR28, URZ ;  /* 0x0000001c0f0472a5 */ /* 0x000fc8000f8e003f */
[----:B------:R-:W-:Y:S02]  /*1010*/  UIMAD.WIDE.U32 UR12, UP1, UR11, UR29, UR4 ;  /* 0x0000001d0b0c72a5 */ /* 0x000fe4000f820004 */
[----:B------:R-:W-:Y:S02]  /*1020*/  UIMAD.WIDE.U32 UR4, UR11, UR28, URZ ;  /* 0x0000001c0b0472a5 */ /* 0x000fe4000f8e003f */
[----:B------:R-:W-:Y:S02]  /*1030*/  UIADD3.X UR23, URZ, URZ, URZ, UP1, !UPT ;  /* 0x0000003f3f177290 */ /* 0x000fe40008ffe43f */
[----:B------:R-:W-:Y:S01]  /*1040*/  UIADD3 URZ, UP1, UR5, UR12, URZ ;  /* 0x0000000c053f7290 */ /* 0x000fe2000ff3e03f */
[----:B------:R-:W-:-:S03]  /*1050*/  UMOV UR22, UR13 ;  /* 0x0000000d00167c82 */ /* 0x000fc60008000000 */
[----:B------:R-:W-:-:S12]  /*1060*/  UIMAD.WIDE.U32.X UR4, UR15, UR29, UR22, UP1 ;  /* 0x0000001d0f0472a5 */ /* 0x000fd800088e0416 */
.L_x_12:
[----:B------:R-:W-:Y:S01]  /*1070*/  USHF.R.U64 UR4, UR4, UR27, UR5 ;  /* 0x0000001b04047299 */ /* 0x000fe20008001205 */
[----:B------:R-:W-:Y:S01]  /*1080*/  R2UR UR13, R4 ;  /* 0x00000000040d72ca */ /* 0x000fe200000e0000 */
[----:B------:R-:W-:Y:S02]  /*1090*/  USHF.R.U32.HI UR5, URZ, UR27, UR5 ;  /* 0x0000001b3f057299 */ /* 0x000fe40008011605 */
[----:B------:R-:W-:Y:S01]  /*10a0*/  UIADD3 UR11, UP1, URZ, -UR4, URZ ;  /* 0x800000043f0b7290 */ /* 0x000fe2000ff3e03f */
[----:B------:R-:W-:Y:S01]  /*10b0*/  ULDC.64 UR22, c[0x0][0x620] ;  /* 0x0001880000167ab9 */ /* 0x000fe20000000a00 */
[----:B------:R-:W-:Y:S02]  /*10c0*/  UMOV UR12, UR30 ;  /* 0x0000001e000c7c82 */ /* 0x000fe40008000000 */
[----:B------:R-:W-:Y:S01]  /*10d0*/  UIADD3.X UR5, URZ, ~UR5, URZ, UP1, !UPT ;  /* 0x800000053f057290 */ /* 0x000fe20008ffe43f */
[----:B------:R-:W-:Y:S01]  /*10e0*/  ULDC UR15, c[0x0][0x618] ;  /* 0x00018600000f7ab9 */ /* 0x000fe20000000800 */
[----:B------:R-:W-:-:S02]  /*10f0*/  @UP2 UIMAD UR8, UR26, UR10, UR9 ;  /* 0x0000000a1a0822a4 */ /* 0x000fc4000f8e0209 */
[----:B------:R-:W-:Y:S02]  /*1100*/  UIMAD UR5, UR5, UR22, URZ ;  /* 0x00000016050572a4 */ /* 0x000fe4000f8e023f */
[----:B------:R-:W-:Y:S02]  /*1110*/  UIMAD.WIDE.U32 UR12, UR11, UR22, UR12 ;  /* 0x000000160b0c72a5 */ /* 0x000fe4000f8e000c */
[----:B------:R-:W-:Y:S01]  /*1120*/  UIMAD UR11, UR11, UR23, UR5 ;  /* 0x000000170b0b72a4 */ /* 0x000fe2000f8e0205 */
[----:B------:R-:W-:Y:S01]  /*1130*/  ULDC UR22, c[0x0][0x608] ;  /* 0x0001820000167ab9 */ /* 0x000fe20000000800 */
[----:B------:R-:W-:Y:S02]  /*1140*/  ULDC UR31, c[0x0][0x658] ;  /* 0x00019600001f7ab9 */ /* 0x000fe40000000800 */
[----:B------:R-:W-:Y:S01]  /*1150*/  UIADD3 UR11, UR13, UR11, URZ ;  /* 0x0000000b0d0b7290 */ /* 0x000fe2000fffe03f */
[----:B------:R-:W-:Y:S01]  /*1160*/  UMOV UR9, 0xffffffff ;  /* 0xffffffff00097882 */ /* 0x000fe20000000000 */
[----:B------:R-:W-:-:S02]  /*1170*/  ULDC UR5, c[0x0][0x600] ;  /* 0x0001800000057ab9 */ /* 0x000fc40000000800 */
[----:B------:R-:W-:Y:S02]  /*1180*/  USHF.R.U64 UR30, UR12, UR15, UR11 ;  /* 0x0000000f0c1e7299 */ /* 0x000fe4000800120b */
[----:B------:R-:W-:Y:S02]  /*1190*/  USHF.R.U32.HI UR12, URZ, UR15, UR11 ;  /* 0x0000000f3f0c7299 */ /* 0x000fe4000801160b */
[----:B------:R-:W-:Y:S01]  /*11a0*/  USHF.L.U32 UR9, UR9, UR31, URZ ;  /* 0x0000001f09097299 */ /* 0x000fe2000800063f */
[----:B------:R-:W-:Y:S01]  /*11b0*/  ULDC.64 UR10, c[0x0][0x640] ;  /* 0x00019000000a7ab9 */ /* 0x000fe20000000a00 */
[----:B------:R-:W-:Y:S01]  /*11c0*/  USHF.R.U64 UR35, UR30, UR22, UR12 ;  /* 0x000000161e237299 */ /* 0x000fe2000800120c */
[----:B------:R-:W-:Y:S01]  /*11d0*/  ISETP.NE.U32.AND P0, PT, RZ, UR10, PT ;  /* 0x0000000aff007c0c */ /* 0x000fe2000bf05070 */
[----:B------:R-:W-:Y:S02]  /*11e0*/  USHF.R.U32.HI UR12, URZ, UR22, UR12 ;  /* 0x000000163f0c7299 */ /* 0x000fe4000801160c */
[----:B------:R-:W-:Y:S01]  /*11f0*/  ULOP3.LUT UR15, URZ, UR9, URZ, 0x33, !UPT ;  /* 0x000000093f0f7292 */ /* 0x000fe2000f8e333f */
[----:B------:R-:W-:Y:S01]  /*1200*/  ISETP.NE.AND.EX P0, PT, RZ, UR11, PT, P0 ;  /* 0x0000000bff007c0c */ /* 0x000fe2000bf05300 */
[----:B------:R-:W-:-:S02]  /*1210*/  USHF.R.U64 UR36, UR35, UR31, UR12 ;  /* 0x0000001f23247299 */ /* 0x000fc4000800120c */
[----:B------:R-:W-:Y:S02]  /*1220*/  UIADD3 UR29, UR5, -0x1, URZ ;  /* 0xffffffff051d7890 */ /* 0x000fe4000fffe03f */
[----:B------:R-:W-:Y:S01]  /*1230*/  USHF.R.U32.HI UR12, URZ, UR31, UR12 ;  /* 0x0000001f3f0c7299 */ /* 0x000fe2000801160c */
[----:B------:R-:W-:Y:S01]  /*1240*/  ULDC UR32, c[0x0][0x648] ;  /* 0x0001920000207ab9 */ /* 0x000fe20000000800 */
[----:B------:R-:W-:Y:S01]  /*1250*/  ULDC UR33, c[0x0][0x638] ;  /* 0x00018e0000217ab9 */ /* 0x000fe20000000800 */
[----:B------:R-:W-:Y:S01]  /*1260*/  UMOV UR34, 0x1 ;  /* 0x0000000100227882 */ /* 0x000fe20000000000 */
[----:B------:R-:W-:-:S04]  /*1270*/  UMOV UR9, UR36 ;  /* 0x0000002400097c82 */ /* 0x000fc80008000000 */
[----:B------:R-:W-:Y:S05]  /*1280*/  @!P0 BRA `(.L_x_13) ;  /* 0x0000000000308947 */ /* 0x000fea0003800000 */
[----:B------:R-:W-:Y:S02]  /*1290*/  ULDC UR9, c[0x0][0x64c] ;  /* 0x0001930000097ab9 */ /* 0x000fe40000000800 */
        /* <DEDUP_REMOVED lines=8> */
[----:B------:R-:W-:-:S07]  /*1320*/  UIMAD.WIDE.U32.X UR10, UR28, UR11, UR26, UP1 ;  /* 0x0000000b1c0a72a5 */ /* 0x000fce00088e041a */
[----:B------:R-:W-:Y:S01]  /*1330*/  UMOV UR9, UR10 ;  /* 0x0000000a00097c82 */ /* 0x000fe20008000000 */
[----:B------:R-:W-:-:S05]  /*1340*/  UMOV UR12, UR11 ;  /* 0x0000000b000c7c82 */ /* 0x000fca0008000000 */
.L_x_13:
[----:B------:R-:W-:Y:S01]  /*1350*/  USHF.R.U64 UR10, UR9, UR32, UR12 ;  /* 0x00000020090a7299 */ /* 0x000fe2000800120c */
[----:B--2---:R-:W-:Y:S01]  /*1360*/  IMAD.U32 R7, RZ, RZ, UR4 ;  /* 0x00000004ff077e24 */ /* 0x004fe2000f8e00ff */
[----:B------:R-:W-:Y:S01]  /*1370*/  USHF.L.U32 UR9, UR34, UR31, URZ ;  /* 0x0000001f22097299 */ /* 0x000fe2000800063f */
[----:B------:R-:W-:Y:S01]  /*1380*/  IMAD.MOV.U32 R0, RZ, RZ, 0x1 ;  /* 0x00000001ff007424 */ /* 0x000fe200078e00ff */
[----:B------:R-:W-:Y:S02]  /*1390*/  ULOP3.LUT UR15, UR35, UR15, URZ, 0xc0, !UPT ;  /* 0x0000000f230f7292 */ /* 0x000fe4000f8ec03f */
[----:B------:R-:W-:Y:S01]  /*13a0*/  UIADD3 UR11, -UR10, URZ, URZ ;  /* 0x0000003f0a0b7290 */ /* 0x000fe2000fffe13f */
[----:B------:R0:W-:Y:S01]  /*13b0*/  STL [R1+0x74], R7 ;  /* 0x0000740701007387 */ /* 0x0001e20000100800 */
[----:B------:R-:W-:Y:S02]  /*13c0*/  UIMAD UR15, UR9, UR10, UR15 ;  /* 0x0000000a090f72a4 */ /* 0x000fe4000f8e020f */
[----:B------:R-:W-:-:S02]  /*13d0*/  ULOP3.LUT UR29, UR30, UR29, URZ, 0xc0, !UPT ;  /* 0x0000001d1e1d7292 */ /* 0x000fc4000f8ec03f */
[----:B------:R-:W-:Y:S01]  /*13e0*/  UIMAD UR9, UR11, UR33, UR36 ;  /* 0x000000210b0972a4 */ /* 0x000fe2000f8e0224 */
[----:B------:R-:W-:Y:S02]  /*13f0*/  ULDC UR10, c[0x0][0x610] ;  /* 0x00018400000a7ab9 */ /* 0x000fe40000000800 */
[----:B------:R-:W-:Y:S02]  /*1400*/  UIMAD UR8, UR15, UR10, UR8 ;  /* 0x0000000a0f0872a4 */ /* 0x000fe4000f8e0208 */
[----:B------:R-:W-:-:S04]  /*1410*/  UIMAD UR9, UR9, UR5, UR29 ;  /* 0x00000005090972a4 */ /* 0x000fc8000f8e021d */
[----:B------:R-:W-:Y:S02]  /*1420*/  USEL UR5, UR9, UR8, !UP2 ;  /* 0x0000000809057287 */ /* 0x000fe4000d000000 */
[----:B------:R-:W-:-:S04]  /*1430*/  USEL UR8, UR8, UR9, !UP2 ;  /* 0x0000000908087287 */ /* 0x000fc8000d000000 */
[----:B------:R-:W-:Y:S02]  /*1440*/  IMAD.U32 R5, RZ, RZ, UR5 ;  /* 0x00000005ff057e24 */ /* 0x000fe4000f8e00ff */
[----:B------:R-:W-:-:S05]  /*1450*/  IMAD.U32 R4, RZ, RZ, UR8 ;  /* 0x00000008ff047e24 */ /* 0x000fca000f8e00ff */
[----:B------:R0:W-:Y:S04]  /*1460*/  STL [R1+0x84], R4 ;  /* 0x0000840401007387 */ /* 0x0001e80000100800 */
[----:B------:R0:W-:Y:S02]  /*1470*/  STL [R1+0x88], R5 ;  /* 0x0000880501007387 */ /* 0x0001e40000100800 */
.L_x_11:
[----:B------:R-:W-:Y:S05]  /*1480*/  @!P1 BRA `(.L_x_14) ;  /* 0x00000000000c9947 */ /* 0x000fea0003800000 */
[----:B------:R-:W-:Y:S01]  /*1490*/  UCGABAR_WAIT ;  /* 0x0000000000007dc7 */ /* 0x000fe20008000000 */
[----:B------:R-:W-:Y:S01]  /*14a0*/  CCTL.IVALL ;  /* 0x00000000ff00798f */ /* 0x000fe20002000000 */
[----:B------:R-:W-:Y:S05]  /*14b0*/  BRA `(.L_x_15) ;  /* 0x0000000000047947 */ /* 0x000fea0003800000 */
.L_x_14:
[----:B------:R-:W-:Y:S06]  /*14c0*/  BAR.SYNC.DEFER_BLOCKING 0x0 ;  /* 0x0000000000007b1d */ /* 0x000fec0000010000 */
.L_x_15:
[----:B------:R-:W-:Y:S02]  /*14d0*/  ULDC UR4, c[0x0][0x28c] ;  /* 0x0000a30000047ab9 */ /* 0x000fe40000000800 */
[----:B------:R-:W-:-:S04]  /*14e0*/  UIADD3 UR4, UR4, 0x7f, URZ ;  /* 0x0000007f04047890 */ /* 0x000fc8000fffe03f */
[----:B------:R-:W-:-:S04]  /*14f0*/  USHF.R.S32.HI UR5, URZ, 0x1f, UR4 ;  /* 0x0000001f3f057899 */ /* 0x000fc80008011404 */
[----:B------:R-:W-:-:S04]  /*1500*/  ULEA.HI UR5, UR5, UR4, URZ, 0x7 ;  /* 0x0000000405057291 */ /* 0x000fc8000f8f383f */
[----:B------:R-:W-:Y:S01]  /*1510*/  USHF.R.S32.HI UR13, URZ, 0x7, UR5 ;  /* 0x000000073f0d7899 */ /* 0x000fe20008011405 */
[----:B------:R-:W-:Y:S11]  /*1520*/  @!P2 BRA `(.L_x_16) ;  /* 0x000000dc0074a947 */ /* 0x000ff60003800000 */
[----:B------:R-:W-:-:S06]  /*1530*/  UISETP.GT.U32.AND UP1, UPT, UR20, 0x1, UPT ;  /* 0x000000011400788c */ /* 0x000fcc000bf24070 */
[----:B------:R-:W-:-:S13]  /*1540*/  PLOP3.LUT P0, PT, PT, PT, UP1, 0x80, 0x0 ;  /* 0x000000000000781c */ /* 0x000fda0003f0f018 */
[----:B------:R-:W-:Y:S05]  /*1550*/  @P0 EXIT ;  /* 0x000000000000094d */ /* 0x000fea0003800000 */
.L_x_17:
[----:B------:R-:W-:-:S08]  /*1560*/  NOP ;  /* 0x0000000000007918 */ /* 0x000fd00000000000 */
[----:B------:R-:W1:Y:S02]  /*1570*/  USETMAXREG.TRY_ALLOC.CTAPOOL UP1, 0xe8 ;  /* 0x000000e8000079c8 */ /* 0x000e640008020600 */
[----:B-1----:R-:W-:-:S13]  /*1580*/  PLOP3.LUT P0, PT, PT, PT, UP1, 0x80, 0x0 ;  /* 0x000000000000781c */ /* 0x002fda0003f0f018 */
[----:B------:R-:W-:Y:S05]  /*1590*/  @!P0 BRA `(.L_x_17) ;  /* 0xfffffffc00f08947 */ /* 0x000fea000383ffff */
[----:B------:R-:W-:-:S13]  /*15a0*/  LOP3.LUT P0, RZ, R0, 0xff, RZ, 0xc0, !PT ;  /* 0x000000ff00ff7812 */ /* 0x000fda000780c0ff */
[----:B------:R-:W-:Y:S05]  /*15b0*/  @!P0 EXIT ;  /* 0x000000000000894d */ /* 0x000fea0003800000 */
[----:B------:R-:W1:Y:S01]  /*15c0*/  S2UR UR4, SR_CgaCtaId ;  /* 0x00000000000479c3 */ /* 0x000e620000008800 */
[CC--:B------:R-:W-:Y:S01]  /*15d0*/  LEA.HI R0, R6.reuse, R3.reuse, RZ, 0x2 ;  /* 0x0000000306007211 */ /* 0x0c0fe200078f10ff */
[----:B------:R-:W-:Y:S01]  /*15e0*/  UIADD3 UR6, UR21, -0x1, URZ ;  /* 0xffffffff15067890 */ /* 0x000fe2000fffe03f */
[----:B------:R-:W-:Y:S01]  /*15f0*/  LEA.HI R6, R6, R3, RZ, 0x5 ;  /* 0x0000000306067211 */ /* 0x000fe200078f28ff */
[----:B------:R-:W-:Y:S01]  /*1600*/  UMOV UR12, 0x400 ;  /* 0x00000400000c7882 */ /* 0x000fe20000000000 */
[--C-:B0-2---:R-:W-:Y:S01]  /*1610*/  SHF.R.S32.HI R4, RZ, 0x2, R0.reuse ;  /* 0x00000002ff047819 */ /* 0x105fe20000011400 */
[----:B------:R-:W-:Y:S01]  /*1620*/  USHF.R.U32.HI UR5, URZ, 0x2, UR13 ;  /* 0x000000023f057899 */ /* 0x000fe2000801160d */
[----:B------:R-:W-:Y:S01]  /*1630*/  SHF.R.S32.HI R5, RZ, 0x1f, R0 ;  /* 0x0000001fff057819 */ /* 0x000fe20000011400 */
[----:B------:R-:W-:Y:S01]  /*1640*/  UISETP.LT.AND UP1, UPT, UR13, 0x1, UPT ;  /* 0x000000010d00788c */ /* 0x000fe2000bf21270 */
[----:B------:R-:W-:Y:S01]  /*1650*/  LOP3.LUT R0, R0, 0xfffffffc, RZ, 0xc0, !PT ;  /* 0xfffffffc00007812 */ /* 0x000fe200078ec0ff */
[----:B------:R-:W-:Y:S01]  /*1660*/  ULOP3.LUT UR15, UR13, 0x3, URZ, 0xc0, !UPT ;  /* 0x000000030d0f7892 */ /* 0x000fe2000f8ec03f */
[----:B------:R-:W-:Y:S01]  /*1670*/  LEA.HI R5, R5, R4, RZ, 0x3 ;  /* 0x0000000405057211 */ /* 0x000fe200078f18ff */
[----:B------:R-:W-:Y:S01]  /*1680*/  ULOP3.LUT UR5, UR5, 0x1, URZ, 0xc0, !UPT ;  /* 0x0000000105057892 */ /* 0x000fe2000f8ec03f */
[----:B------:R-:W-:Y:S01]  /*1690*/  SHF.R.S32.HI R7, RZ, 0x5, R6 ;  /* 0x00000005ff077819 */ /* 0x000fe20000011406 */
[----:B------:R-:W-:Y:S01]  /*16a0*/  IMAD.IADD R0, R3, 0x1, -R0 ;  /* 0x0000000103007824 */ /* 0x000fe200078e0a00 */
[----:B------:R-:W-:Y:S01]  /*16b0*/  LOP3.LUT R5, R5, 0xfffffff8, RZ, 0xc0, !PT ;  /* 0xfffffff805057812 */ /* 0x000fe200078ec0ff */
[----:B------:R-:W-:-:S02]  /*16c0*/  USEL UR20, UR13, 0x1, UP1 ;  /* 0x000000010d147887 */ /* 0x000fc40008800000 */
[----:B------:R-:W-:Y:S01]  /*16d0*/  USEL UR15, UR15, URZ, !UP0 ;  /* 0x0000003f0f0f7287 */ /* 0x000fe2000c000000 */
[----:B------:R0:W-:Y:S01]  /*16e0*/  STL [R1+0x8c], R0 ;  /* 0x00008c0001007387 */ /* 0x0001e20000100800 */
[----:B------:R-:W-:Y:S01]  /*16f0*/  IMAD.IADD R4, R4, 0x1, -R5 ;  /* 0x0000000104047824 */ /* 0x000fe200078e0a05 */
[----:B------:R-:W-:Y:S02]  /*1700*/  UISETP.NE.AND UP1, UPT, UR6, URZ, UPT ;  /* 0x0000003f0600728c */ /* 0x000fe4000bf25270 */
[----:B------:R-:W-:Y:S01]  /*1710*/  UISETP.EQ.U32.AND UP0, UPT, UR5, 0x1, !UP0 ;  /* 0x000000010500788c */ /* 0x000fe2000c702070 */
[--C-:B------:R-:W-:Y:S01]  /*1720*/  IMAD R2, R7, -0x10, -R4.reuse ;  /* 0xfffffff007027824 */ /* 0x100fe200078e0a04 */
[----:B-1----:R-:W-:Y:S01]  /*1730*/  ULEA UR12, UR4, UR12, 0x18 ;  /* 0x0000000c040c7291 */ /* 0x002fe2000f8ec03f */
[----:B------:R-:W-:Y:S01]  /*1740*/  SHF.R.S32.HI R5, RZ, 0x1f, R4 ;  /* 0x0000001fff057819 */ /* 0x000fe20000011404 */
[----:B------:R-:W-:Y:S02]  /*1750*/  USHF.L.U32 UR4, UR6, 0x3, URZ ;  /* 0x0000000306047899 */ /* 0x000fe4000800063f */
[----:B------:R-:W-:-:S02]  /*1760*/  UIADD3 UR28, UR12, 0x50, URZ ;  /* 0x000000500c1c7890 */ /* 0x000fc4000fffe03f */
[----:B------:R-:W-:Y:S01]  /*1770*/  ULOP3.LUT UR4, UR4, 0x8, URZ, 0xc0, !UPT ;  /* 0x0000000804047892 */ /* 0x000fe2000f8ec03f */
[----:B------:R-:W-:Y:S01]  /*1780*/  IMAD.WIDE R4, R7, 0x10, R4 ;  /* 0x0000001007047825 */ /* 0x000fe200078e0204 */
[----:B------:R-:W-:Y:S02]  /*1790*/  ULOP3.LUT UR26, UR7, 0x1, URZ, 0xfc, !UPT ;  /* 0x00000001071a7892 */ /* 0x000fe4000f8efc3f */
[----:B------:R-:W-:Y:S02]  /*17a0*/  ULOP3.LUT UR30, UR4, 0x8, URZ, 0x3c, !UPT ;  /* 0x00000008041e7892 */ /* 0x000fe4000f8e3c3f */
[----:B------:R-:W-:Y:S02]  /*17b0*/  ULOP3.LUT UR22, UR4, 0x18, URZ, 0x3c, !UPT ;  /* 0x0000001804167892 */ /* 0x000fe4000f8e3c3f */
[----:B------:R-:W-:Y:S01]  /*17c0*/  USHF.L.U32 UR27, UR13, 0x1, URZ ;  /* 0x000000010d1b7899 */ /* 0x000fe2000800063f */
[----:B------:R-:W-:Y:S01]  /*17d0*/  ULDC UR4, c[0x0][0x284] ;  /* 0x0000a10000047ab9 */ /* 0x000fe20000000800 */
[----:B------:R-:W-:Y:S01]  /*17e0*/  UIADD3 UR20, -UR20, UR13, URZ ;  /* 0x0000000d14147290 */ /* 0x000fe2000fffe13f */
[----:B0-----:R-:W-:Y:S01]  /*17f0*/  VIADD R0, R2, UR4 ;  /* 0x0000000402007c36 */ /* 0x001fe20008000000 */
[----:B------:R-:W-:-:S02]  /*1800*/  USEL UR29, URZ, 0x1, UP1 ;  /* 0x000000013f1d7887 */ /* 0x000fc40008800000 */
[----:B------:R-:W-:Y:S02]  /*1810*/  ULEA UR21, UR21, UR28, 0x3 ;  /* 0x0000001c15157291 */ /* 0x000fe4000f8e183f */
[----:B------:R0:W-:Y:S01]  /*1820*/  STL [R1+0x98], R0 ;  /* 0x0000980001007387 */ /* 0x0001e20000100800 */
[----:B------:R-:W-:-:S03]  /*1830*/  USEL UR23, URZ, 0x1, !UP0 ;  /* 0x000000013f177887 */ /* 0x000fc6000c000000 */
[----:B------:R0:W-:Y:S09]  /*1840*/  STL.64 [R1+0x90], R4 ;  /* 0x0000900401007387 */ /* 0x0001f20000100a00 */
.L_x_300:
[----:B0-----:R-:W-:Y:S01]  /*1850*/  IMAD.U32 R0, RZ, RZ, UR29 ;  /* 0x0000001dff007e24 */ /* 0x001fe2000f8e00ff */
[----:B--2---:R-:W0:Y:S01]  /*1860*/  LDC R2, c[0x0][0x28c] ;  /* 0x0000a300ff027b82 */ /* 0x004e220000000800 */
[----:B------:R-:W-:Y:S01]  /*1870*/  UMOV UR4, URZ ;  /* 0x0000003f00047c82 */ /* 0x000fe20008000000 */
[----:B------:R-:W-:Y:S02]  /*1880*/  UMOV UR31, UR15 ;  /* 0x0000000f001f7c82 */ /* 0x000fe40008000000 */
[----:B------:R-:W-:-:S04]  /*1890*/  SHF.L.U32 R0, R0, 0x1f, RZ ;  /* 0x0000001f00007819 */ /* 0x000fc800000006ff */
[----:B-1----:R-:W1:Y:S01]  /*18a0*/  SYNCS.PHASECHK.TRANS64.TRYWAIT P0, [UR21+-0x8], R0 ;  /* 0xfffff800ff0075a7 */ /* 0x002e620008000155 */
[----:B0-----:R-:W-:Y:S01]  /*18b0*/  ISETP.GE.AND P1, PT, R2, 0x1, PT ;  /* 0x000000010200780c */ /* 0x001fe20003f26270 */
[----:B-1--4-:R-:W-:-:S12]  /*18c0*/  @!P0 BRA `(.L_x_18) ;  /* 0x000000e800d88947 */ /* 0x012fd80003800000 */
.L_x_322:
[----:B------:R1:W-:Y:S01]  /*18d0*/  STL [R1+0x6c], RZ ;  /* 0x00006cff01007387 */ /* 0x0003e20000100800 */
[----:B------:R-:W-:Y:S01]  /*18e0*/  UMOV UR32, UR23 ;  /* 0x0000001700207c82 */ /* 0x000fe20008000000 */
[----:B------:R-:W-:Y:S01]  /*18f0*/  UMOV UR5, URZ ;  /* 0x0000003f00057c82 */ /* 0x000fe20008000000 */
[----:B------:R-:W-:Y:S01]  /*1900*/  UMOV UR6, URZ ;  /* 0x0000003f00067c82 */ /* 0x000fe20008000000 */
[----:B------:R1:W-:Y:S01]  /*1910*/  STL [R1+0x68], RZ ;  /* 0x000068ff01007387 */ /* 0x0003e20000100800 */
[----:B0-----:R-:W-:Y:S01]  /*1920*/  IMAD.MOV.U32 R0, RZ, RZ, RZ ;  /* 0x000000ffff007224 */ /* 0x001fe200078e00ff */
[----:B------:R-:W-:Y:S02]  /*1930*/  CS2R R2, SRZ ;  /* 0x0000000000027805 */ /* 0x000fe4000001ff00 */
[----:B------:R-:W-:Y:S01]  /*1940*/  CS2R R4, SRZ ;  /* 0x0000000000047805 */ /* 0x000fe2000001ff00 */
[----:B------:R1:W-:Y:S01]  /*1950*/  STL [R1+0x64], RZ ;  /* 0x000064ff01007387 */ /* 0x0003e20000100800 */
[----:B------:R-:W-:-:S02]  /*1960*/  CS2R R6, SRZ ;  /* 0x0000000000067805 */ /* 0x000fc4000001ff00 */
[----:B------:R-:W-:Y:S02]  /*1970*/  CS2R R8, SRZ ;  /* 0x0000000000087805 */ /* 0x000fe4000001ff00 */
[----:B------:R-:W-:Y:S01]  /*1980*/  CS2R R10, SRZ ;  /* 0x00000000000a7805 */ /* 0x000fe2000001ff00 */
[----:B------:R1:W-:Y:S01]  /*1990*/  STL [R1+0x60], RZ ;  /* 0x000060ff01007387 */ /* 0x0003e20000100800 */
[----:B------:R-:W-:Y:S02]  /*19a0*/  CS2R R12, SRZ ;  /* 0x00000000000c7805 */ /* 0x000fe4000001ff00 */
        /* <DEDUP_REMOVED lines=56> */
[----:B------:R-:W-:Y:S01]  /*1d30*/  CS2R R226, SRZ ;  /* 0x0000000000e27805 */ /* 0x000fe2000001ff00 */
[----:B------:R-:W-:Y:S01]  /*1d40*/  IMAD.MOV.U32 R228, RZ, RZ, RZ ;  /* 0x000000ffffe47224 */ /* 0x000fe200078e00ff */
[----:B------:R1:W-:Y:S01]  /*1d50*/  STL [R1+0x24], RZ ;  /* 0x000024ff01007387 */ /* 0x0003e20000100800 */
[----:B------:R-:W-:Y:S02]  /*1d60*/  CS2R R24, SRZ ;  /* 0x0000000000187805 */ /* 0x000fe4000001ff00 */
[----:B------:R-:W-:-:S02]  /*1d70*/  CS2R R26, SRZ ;  /* 0x00000000001a7805 */ /* 0x000fc4000001ff00 */
[----:B------:R-:W-:Y:S01]  /*1d80*/  CS2R R28, SRZ ;  /* 0x00000000001c7805 */ /* 0x000fe2000001ff00 */
[----:B------:R1:W-:Y:S01]  /*1d90*/  STL [R1+0x20], RZ ;  /* 0x000020ff01007387 */ /* 0x0003e20000100800 */
[----:B------:R-:W-:Y:S02]  /*1da0*/  CS2R R30, SRZ ;  /* 0x00000000001e7805 */ /* 0x000fe4000001ff00 */
[----:B------:R-:W-:Y:S02]  /*1db0*/  CS2R R32, SRZ ;  /* 0x0000000000207805 */ /* 0x000fe4000001ff00 */
[----:B------:R-:W-:Y:S01]  /*1dc0*/  CS2R R34, SRZ ;  /* 0x0000000000227805 */ /* 0x000fe2000001ff00 */
        /* <DEDUP_REMOVED lines=28> */
[----:B------:R1:W-:Y:S01]  /*1f90*/  STL [R1], RZ ;  /* 0x000000ff01007387 */ /* 0x0003e20000100800 */
[----:B------:R-:W-:Y:S02]  /*1fa0*/  CS2R R78, SRZ ;  /* 0x00000000004e7805 */ /* 0x000fe4000001ff00 */
[----:B------:R-:W-:Y:S02]  /*1fb0*/  CS2R R80, SRZ ;  /* 0x0000000000507805 */ /* 0x000fe4000001ff00 */
[----:B------:R-:W-:Y:S02]  /*1fc0*/  CS2R R82, SRZ ;  /* 0x0000000000527805 */ /* 0x000fe4000001ff00 */
[----:B------:R-:W-:Y:S02]  /*1fd0*/  CS2R R84, SRZ ;  /* 0x0000000000547805 */ /* 0x000fe4000001ff00 */
[----:B------:R-:W-:-:S02]  /*1fe0*/  CS2R R86, SRZ ;  /* 0x0000000000567805 */ /* 0x000fc4000001ff00 */
[----:B------:R-:W-:Y:S02]  /*1ff0*/  CS2R R88, SRZ ;  /* 0x0000000000587805 */ /* 0x000fe4000001ff00 */
        /* <DEDUP_REMOVED lines=30> */
[----:B------:R-:W-:Y:S01]  /*21e0*/  CS2R R150, SRZ ;  /* 0x0000000000967805 */ /* 0x000fe2000001ff00 */
[----:B-1----:R-:W-:Y:S06]  /*21f0*/  @!P1 BRA `(.L_x_19) ;  /* 0x0000001000a09947 */ /* 0x002fec0003800000 */
[----:B------:R-:W-:-:S06]  /*2200*/  UISETP.NE.AND UP0, UPT, UR26, 0x3, UPT ;  /* 0x000000031a00788c */ /* 0x000fcc000bf05270 */
[----:B------:R-:W-:-:S13]  /*2210*/  PLOP3.LUT P1, PT, PT, PT, UP0, 0x80, 0x0 ;  /* 0x000000000000781c */ /* 0x000fda0003f2f008 */
[----:B------:R-:W-:Y:S05]  /*2220*/  @!P1 BRA `(.L_x_20) ;  /* 0x0000000000049947 */ /* 0x000fea0003800000 */
[----:B------:R-:W-:Y:S01]  /*2230*/  BPT.TRAP 0x1 ;  /* 0x000000040000795c */ /* 0x000fe20000300000 */
.L_x_20:
[----:B------:R-:W-:Y:S01]  /*2240*/  ULEA UR4, UR15, UR12, 0x3 ;  /* 0x0000000c0f047291 */ /* 0x000fe2000f8e183f */
[----:B------:R-:W-:-:S05]  /*2250*/  IMAD.U32 R0, RZ, RZ, UR23 ;  /* 0x00000017ff007e24 */ /* 0x000fca000f8e00ff */
[----:B------:R-:W-:-:S04]  /*2260*/  SHF.L.U32 R0, R0, 0x1f, RZ ;  /* 0x0000001f00007819 */ /* 0x000fc800000006ff */
[----:B------:R0:W1:Y:S01]  /*2270*/  SYNCS.PHASECHK.TRANS64.TRYWAIT P0, [UR4], R0 ;  /* 0x00000000ff0075a7 */ /* 0x0000620008000144 */
[----:B------:R-:W-:Y:S05]  /*2280*/  @!P1 BRA `(.L_x_21) ;  /* 0x0000000000049947 */ /* 0x000fea0003800000 */
[----:B------:R-:W-:Y:S01]  /*2290*/  BPT.TRAP 0x1 ;  /* 0x000000040000795c */ /* 0x000fe20000300000 */
.L_x_21:
[----:B-1----:R-:W-:Y:S05]  /*22a0*/  @P0 BRA `(.L_x_22) ;  /* 0x0000000000080947 */ /* 0x002fea0003800000 */
[----:B------:R-:W1:Y:S02]  /*22b0*/  SYNCS.PHASECHK.TRANS64.TRYWAIT P0, [UR4], R0 ;  /* 0x00000000ff0075a7 */ /* 0x000e640008000144 */
[----:B-1----:R-:W-:Y:S05]  /*22c0*/  @!P0 BRA `(.L_x_23) ;  /* 0x000000e000708947 */ /* 0x002fea0003800000 */
.L_x_22:
[----:B------:R-:W-:Y:S01]  /*22d0*/  UIADD3 UR4, UR12, 0x180, URZ ;  /* 0x000001800c047890 */ /* 0x000fe2000fffe03f */
[----:B------:R-:W-:Y:S01]  /*22e0*/  WARPGROUP.ARRIVE ;  /* 0x00000000000079c5 */ /* 0x000fe20000000000 */
[----:B------:R-:W-:Y:S01]  /*22f0*/  UIADD3 UR5, UR12, 0x8180, URZ ;  /* 0x000081800c057890 */ /* 0x000fe2000fffe03f */
[----:B------:R2:W-:Y:S01]  /*2300*/  STL [R1+0x6c], RZ ;  /* 0x00006cff01007387 */ /* 0x0005e20000100800 */
[----:B------:R-:W-:Y:S01]  /*2310*/  USHF.R.U32.HI UR4, URZ, 0x4, UR4 ;  /* 0x000000043f047899 */ /* 0x000fe20008011604 */
[----:B01----:R-:W-:Y:S01]  /*2320*/  IMAD.MOV.U32 R0, RZ, RZ, RZ ;  /* 0x000000ffff007224 */ /* 0x003fe200078e00ff */
[----:B------:R-:W-:Y:S01]  /*2330*/  USHF.R.U32.HI UR5, URZ, 0x4, UR5 ;  /* 0x000000043f057899 */ /* 0x000fe20008011605 */
[----:B------:R2:W-:Y:S01]  /*2340*/  STL [R1+0x68], RZ ;  /* 0x000068ff01007387 */ /* 0x0005e20000100800 */
[----:B------:R-:W-:Y:S01]  /*2350*/  ULOP3.LUT UR4, UR4, 0x3fff, URZ, 0xc0, !UPT ;  /* 0x00003fff04047892 */ /* 0x000fe2000f8ec03f */
[----:B------:R-:W-:Y:S01]  /*2360*/  CS2R R2, SRZ ;  /* 0x0000000000027805 */ /* 0x000fe2000001ff00 */
[----:B------:R-:W-:Y:S01]  /*2370*/  ULOP3.LUT UR5, UR5, 0x3fff, URZ, 0xc0, !UPT ;  /* 0x00003fff05057892 */ /* 0x000fe2000f8ec03f */
[----:B------:R2:W-:Y:S01]  /*2380*/  STL [R1+0x64], RZ ;  /* 0x000064ff01007387 */ /* 0x0005e20000100800 */
[----:B------:R-:W-:Y:S01]  /*2390*/  ULOP3.LUT UR4, UR4, 0x10000, URZ, 0xfc, !UPT ;  /* 0x0001000004047892 */ /* 0x000fe2000f8efc3f */
[----:B------:R-:W-:Y:S01]  /*23a0*/  CS2R R4, SRZ ;  /* 0x0000000000047805 */ /* 0x000fe2000001ff00 */
[----:B------:R-:W-:Y:S01]  /*23b0*/  ULOP3.LUT UR5, UR5, 0x10000, URZ, 0xfc, !UPT ;  /* 0x0001000005057892 */ /* 0x000fe2000f8efc3f */
[----:B------:R2:W-:Y:S01]  /*23c0*/  STL [R1+0x60], RZ ;  /* 0x000060ff01007387 */ /* 0x0005e20000100800 */
[----:B------:R-:W-:Y:S01]  /*23d0*/  ULEA UR4, UR15, UR4, 0x9 ;  /* 0x000000040f047291 */ /* 0x000fe2000f8e483f */
[----:B------:R-:W-:Y:S01]  /*23e0*/  CS2R R6, SRZ ;  /* 0x0000000000067805 */ /* 0x000fe2000001ff00 */
[----:B------:R-:W-:Y:S01]  /*23f0*/  ULEA UR5, UR15, UR5, 0xb ;  /* 0x000000050f057291 */ /* 0x000fe2000f8e583f */
[----:B------:R2:W-:Y:S01]  /*2400*/  STL [R1+0x5c], RZ ;  /* 0x00005cff01007387 */ /* 0x0005e20000100800 */
[----:B------:R-:W-:Y:S01]  /*2410*/  UMOV UR9, 0x40000040 ;  /* 0x4000004000097882 */ /* 0x000fe20000000000 */
[----:B------:R-:W-:Y:S01]  /*2420*/  UMOV UR11, 0x40000040 ;  /* 0x40000040000b7882 */ /* 0x000fe20000000000 */
[----:B------:R-:W-:Y:S01]  /*2430*/  CS2R R8, SRZ ;  /* 0x0000000000087805 */ /* 0x000fe2000001ff00 */
[----:B------:R-:W-:Y:S01]  /*2440*/  UMOV UR8, UR4 ;  /* 0x0000000400087c82 */ /* 0x000fe20008000000 */
[----:B------:R2:W-:Y:S01]  /*2450*/  STL [R1+0x58], RZ ;  /* 0x000058ff01007387 */ /* 0x0005e20000100800 */
[----:B------:R-:W-:Y:S01]  /*2460*/  UMOV UR10, UR5 ;  /* 0x00000005000a7c82 */ /* 0x000fe20008000000 */
[----:B------:R-:W-:Y:S01]  /*2470*/  CS2R R10, SRZ ;  /* 0x00000000000a7805 */ /* 0x000fe2000001ff00 */
[----:B------:R-:W-:Y:S01]  /*2480*/  QGMMA.64x256x32.F32.E5M2.E5M2 R24, gdesc[UR8], RZ, !UPT ;  /* 0x03e00000081879f3 */ /* 0x000fe2000c7038ff */
[----:B------:R-:W-:Y:S01]  /*2490*/  UIADD3 UR8, UR4, 0x2, URZ ;  /* 0x0000000204087890 */ /* 0x000fe2000fffe03f */
[----:B------:R2:W-:Y:S01]  /*24a0*/  STL [R1+0x54], RZ ;  /* 0x000054ff01007387 */ /* 0x0005e20000100800 */
[----:B------:R-:W-:Y:S01]  /*24b0*/  UIADD3 UR10, UR5, 0x2, URZ ;  /* 0x00000002050a7890 */ /* 0x000fe2000fffe03f */
[----:B------:R-:W-:Y:S01]  /*24c0*/  CS2R R12, SRZ ;  /* 0x00000000000c7805 */ /* 0x000fe2000001ff00 */
[----:B------:R-:W-:Y:S01]  /*24d0*/  UMOV UR9, 0x40000040 ;  /* 0x4000004000097882 */ /* 0x000fe20000000000 */
[----:B------:R-:W-:Y:S01]  /*24e0*/  UMOV UR11, 0x40000040 ;  /* 0x40000040000b7882 */ /* 0x000fe20000000000 */
        /* <DEDUP_REMOVED lines=57> */
[----:B------:R-:W-:Y:S01]  /*2880*/  CS2R R226, SRZ ;  /* 0x0000000000e27805 */ /* 0x000fe2000001ff00 */
[----:B------:R-:W-:-:S02]  /*2890*/  IMAD.MOV.U32 R228, RZ, RZ, RZ ;  /* 0x000000ffffe47224 */ /* 0x000fc400078e00ff */
[----:B------:R2:W-:Y:S04]  /*28a0*/  STL [R1+0x14], RZ ;  /* 0x000014ff01007387 */ /* 0x0005e80000100800 */
[----:B------:R2:W-:Y:S04]  /*28b0*/  STL [R1+0x10], RZ ;  /* 0x000010ff01007387 */ /* 0x0005e80000100800 */
[----:B------:R2:W-:Y:S04]  /*28c0*/  STL [R1+0xc], RZ ;  /* 0x00000cff01007387 */ /* 0x0005e80000100800 */
[----:B------:R2:W-:Y:S04]  /*28d0*/  STL [R1+0x8], RZ ;  /* 0x000008ff01007387 */ /* 0x0005e80000100800 */
[----:B------:R2:W-:Y:S04]  /*28e0*/  STL [R1+0x4], RZ ;  /* 0x000004ff01007387 */ /* 0x0005e80000100800 */
[----:B------:R2:W-:Y:S01]  /*28f0*/  STL [R1], RZ ;  /* 0x000000ff01007387 */ /* 0x0005e20000100800 */
[----:B------:R-:W-:Y:S01]  /*2900*/  QGMMA.64x256x32.F32.E5M2.E5M2 R24, gdesc[UR8], R24 ;  /* 0x03e00000081879f3 */ /* 0x000fe20008703818 */
[----:B------:R-:W-:-:S02]  /*2910*/  UIADD3 UR8, UR4, 0x4, URZ ;  /* 0x0000000404087890 */ /* 0x000fc4000fffe03f */
[----:B------:R-:W-:Y:S01]  /*2920*/  UIADD3 UR10, UR5, 0x4, URZ ;  /* 0x00000004050a7890 */ /* 0x000fe2000fffe03f */
[----:B------:R-:W-:Y:S01]  /*2930*/  UMOV UR9, 0x40000040 ;  /* 0x4000004000097882 */ /* 0x000fe20000000000 */
[----:B------:R-:W-:-:S15]  /*2940*/  UMOV UR11, 0x40000040 ;  /* 0x40000040000b7882 */ /* 0x000fde0000000000 */
[----:B------:R-:W-:-:S08]  /*2950*/  NOP ;  /* 0x0000000000007918 */ /* 0x000fd00000000000 */
[----:B------:R-:W-:Y:S01]  /*2960*/  QGMMA.64x256x32.F32.E5M2.E5M2 R24, gdesc[UR8], R24 ;  /* 0x03e00000081879f3 */ /* 0x000fe20008703818 */
[----:B------:R-:W-:Y:S02]  /*2970*/  UIADD3 UR10, UR5, 0x6, URZ ;  /* 0x00000006050a7890 */ /* 0x000fe4000fffe03f */
[----:B------:R-:W-:Y:S01]  /*2980*/  UIADD3 UR8, UR4, 0x6, URZ ;  /* 0x0000000604087890 */ /* 0x000fe2000fffe03f */
[----:B------:R-:W-:Y:S01]  /*2990*/  ULDC UR5, c[0x0][0x50c] ;  /* 0x0001430000057ab9 */ /* 0x000fe20000000800 */
[----:B------:R-:W-:Y:S01]  /*29a0*/  UMOV UR9, 0x40000040 ;  /* 0x4000004000097882 */ /* 0x000fe20000000000 */
[----:B------:R-:W-:Y:S01]  /*29b0*/  UISETP.NE.AND UP0, UPT, UR5, 0x4, UPT ;  /* 0x000000040500788c */ /* 0x000fe2000bf05270 */
[----:B------:R-:W-:Y:S01]  /*29c0*/  UMOV UR11, 0x40000040 ;  /* 0x40000040000b7882 */ /* 0x000fe20000000000 */
[----:B------:R-:W-:Y:S02]  /*29d0*/  UMOV UR4, 0x4 ;  /* 0x0000000400047882 */ /* 0x000fe40000000000 */
[----:B------:R-:W-:-:S06]  /*29e0*/  USEL UR5, URZ, 0x1, UP0 ;  /* 0x000000013f057887 */ /* 0x000fcc0008000000 */
[----:B------:R-:W-:-:S12]  /*29f0*/  ISETP.NE.AND P0, PT, RZ, UR5, PT ;  /* 0x00000005ff007c0c */ /* 0x000fd8000bf05270 */
[----:B------:R-:W-:Y:S01]  /*2a00*/  QGMMA.64x256x32.F32.E5M2.E5M2 R24, gdesc[UR8], R24, gsb0 ;  /* 0x03e00000081879f3 */ /* 0x000fe20008003818 */
[----:B--2---:R-:W-:Y:S05]  /*2a10*/  @!P0 BRA `(.L_x_24) ;  /* 0x0000000800808947 */ /* 0x004fea0003800000 */
[----:B------:R-:W-:Y:S02]  /*2a20*/  WARPGROUP.DEPBAR.LE gsb0, 0x0 ;  /* 0x00008000000079c5 */ /* 0x000fe40000010000 */
[----:B------:R-:W-:-:S01]  /*2a30*/  FADD R227, RZ, R25 ;  /* 0x00000019ffe37221 */ /* 0x000fc20000000000 */
[----:B------:R-:W-:Y:S01]  /*2a40*/  FADD R228, RZ, R24 ;  /* 0x00000018ffe47221 */ /* 0x000fe20000000000 */
[----:B------:R-:W-:-:S01]  /*2a50*/  FADD R226, RZ, R26 ;  /* 0x0000001affe27221 */ /* 0x000fc20000000000 */
[----:B------:R-:W-:Y:S01]  /*2a60*/  FADD R225, RZ, R27 ;  /* 0x0000001bffe17221 */ /* 0x000fe20000000000 */
[----:B------:R-:W-:-:S01]  /*2a70*/  FADD R224, RZ, R28 ;  /* 0x0000001cffe07221 */ /* 0x000fc20000000000 */
[----:B------:R0:W-:Y:S01]  /*2a80*/  STL [R1+0xa0], R227 ;  /* 0x0000a0e301007387 */ /* 0x0001e20000100800 */
[----:B------:R-:W-:-:S01]  /*2a90*/  FADD R223, RZ, R29 ;  /* 0x0000001dffdf7221 */ /* 0x000fc20000000000 */
[----:B------:R-:W-:Y:S01]  /*2aa0*/  FADD R222, RZ, R30 ;  /* 0x0000001effde7221 */ /* 0x000fe20000000000 */
[----:B------:R-:W-:-:S01]  /*2ab0*/  FADD R221, RZ, R31 ;  /* 0x0000001fffdd7221 */ /* 0x000fc20000000000 */
[----:B------:R-:W-:Y:S01]  /*2ac0*/  FADD R220, RZ, R32 ;  /* 0x00000020ffdc7221 */ /* 0x000fe20000000000 */
[----:B------:R-:W-:-:S01]  /*2ad0*/  FADD R219, RZ, R33 ;  /* 0x00000021ffdb7221 */ /* 0x000fc20000000000 */
[----:B------:R-:W-:Y:S01]  /*2ae0*/  FADD R218, RZ, R34 ;  /* 0x00000022ffda7221 */ /* 0x000fe20000000000 */
[----:B------:R-:W-:-:S01]  /*2af0*/  FADD R217, RZ, R35 ;  /* 0x00000023ffd97221 */ /* 0x000fc20000000000 */
[----:B------:R-:W-:Y:S01]  /*2b00*/  FADD R216, RZ, R36 ;  /* 0x00000024ffd87221 */ /* 0x000fe20000000000 */
[----:B------:R-:W-:-:S01]  /*2b10*/  FADD R215, RZ, R37 ;  /* 0x00000025ffd77221 */ /* 0x000fc20000000000 */
[----:B0-----:R-:W-:Y:S01]  /*2b20*/  FADD R227, RZ, R124 ;  /* 0x0000007cffe37221 */ /* 0x001fe20000000000 */
[----:B------:R-:W-:-:S01]  /*2b30*/  FADD R214, RZ, R38 ;  /* 0x00000026ffd67221 */ /* 0x000fc20000000000 */
[----:B------:R-:W-:Y:S01]  /*2b40*/  FADD R213, RZ, R39 ;  /* 0x00000027ffd57221 */ /* 0x000fe20000000000 */
[----:B------:R-:W-:-:S01]  /*2b50*/  FADD R212, RZ, R40 ;  /* 0x00000028ffd47221 */ /* 0x000fc20000000000 */
[----:B------:R-:W-:Y:S01]  /*2b60*/  FADD R211, RZ, R41 ;  /* 0x00000029ffd37221 */ /* 0x000fe20000000000 */
[----:B------:R0:W-:Y:S01]  /*2b70*/  STL [R1], R227 ;  /* 0x000000e301007387 */ /* 0x0001e20000100800 */
        /* <DEDUP_REMOVED lines=94> */
[----:B0-----:R-:W-:-:S05]  /*3160*/  FADD R227, RZ, R131 ;  /* 0x00000083ffe37221 */ /* 0x001fca0000000000 */
[----:B------:R0:W-:Y:S02]  /*3170*/  STL [R1+0x1c], R227 ;  /* 0x00001ce301007387 */ /* 0x0001e40000100800 */
        /* <DEDUP_REMOVED lines=39> */
[----:B------:R0:W-:Y:S04]  /*33f0*/  STL [R1+0x6c], R227 ;  /* 0x00006ce301007387 */ /* 0x0001e80000100800 */
[----:B0-----:R0:W5:Y:S01]  /*3400*/  LDL.LU R227, [R1+0xa0] ;  /* 0x0000a00001e37983 */ /* 0x0011620000300800 */
[----:B------:R-:W-:-:S05]  /*3410*/  UMOV UR4, URZ ;  /* 0x0000003f00047c82 */ /* 0x000fca0008000000 */
.L_x_24:
[----:B------:R-:W-:Y:S01]  /*3420*/  UIADD3 UR31, UR15, 0x1, URZ ;  /* 0x000000010f1f7890 */ /* 0x000fe2000fffe03f */
[----:B------:R-:W-:-:S03]  /*3430*/  UMOV UR6, 0x1 ;  /* 0x0000000100067882 */ /* 0x000fc60000000000 */
[----:B------:R-:W-:-:S04]  /*3440*/  UISETP.NE.AND UP0, UPT, UR31, 0x4, UPT ;  /* 0x000000041f00788c */ /* 0x000fc8000bf05270 */
[----:B------:R-:W-:Y:S02]  /*3450*/  USEL UR32, URZ, 0x1, UP0 ;  /* 0x000000013f207887 */ /* 0x000fe40008000000 */
[----:B------:R-:W-:Y:S02]  /*3460*/  USEL UR31, UR31, URZ, UP0 ;  /* 0x0000003f1f1f7287 */ /* 0x000fe40008000000 */
[----:B------:R-:W-:-:S12]  /*3470*/  ULOP3.LUT UR32, UR23, UR32, URZ, 0x3c, !UPT ;  /* 0x0000002017207292 */ /* 0x000fd8000f8e3c3f */
.L_x_19:
[----:B------:R-:W-:-:S06]  /*3480*/  UISETP.GE.AND UP0, UPT, UR20, 0x1, UPT ;  /* 0x000000011400788c */ /* 0x000fcc000bf06270 */
[----:B------:R-:W-:-:S13]  /*3490*/  PLOP3.LUT P0, PT, PT, PT, UP0, 0x80, 0x0 ;  /* 0x000000000000781c */ /* 0x000fda0003f0f008 */
[----:B------:R-:W-:Y:S05]  /*34a0*/  @!P0 BRA `(.L_x_25) ;  /* 0x0000001000dc8947 */ /* 0x000fea0003800000 */
[----:B------:R-:W-:Y:S01]  /*34b0*/  UMOV UR33, UR20 ;  /* 0x0000001400217c82 */ /* 0x000fe20008000000 */
[----:B------:R-:W-:Y:S01]  /*34c0*/  UMOV UR34, UR15 ;  /* 0x0000000f00227c82 */ /* 0x000fe20008000000 */
[----:B------:R-:W-:-:S05]  /*34d0*/  ULDC UR35, c[0x0][0x50c] ;  /* 0x0001430000237ab9 */ /* 0x000fca0000000800 */
.L_x_33:
[----:B------:R-:W-:-:S06]  /*34e0*/  UISETP.NE.AND UP0, UPT, UR26, 0x3, UPT ;  /* 0x000000031a00788c */ /* 0x000fcc000bf05270 */
[----:B------:R-:W-:-:S13]  /*34f0*/  PLOP3.LUT P1, PT, PT, PT, UP0, 0x80, 0x0 ;  /* 0x000000000000781c */ /* 0x000fda0003f2f008 */
[----:B-----5:R-:W-:Y:S05]  /*3500*/  @!P1 BRA `(.L_x_26) ;  /* 0x0000000000049947 */ /* 0x020fea0003800000 */
[----:B------:R-:W-:Y:S01]  /*3510*/  BPT.TRAP 0x1 ;  /* 0x000000040000795c */ /* 0x000fe20000300000 */
.L_x_26:
[----:B------:R-:W-:Y:S01]  /*3520*/  ULEA UR8, UR31, UR12, 0x3 ;  /* 0x0000000c1f087291 */ /* 0x000fe2000f8e183f */
[----:B------:R-:W-:-:S05]  /*3530*/  IMAD.U32 R229, RZ, RZ, UR32 ;  /* 0x00000020ffe57e24 */ /* 0x000fca000f8e00ff */
[----:B------:R-:W-:-:S04]  /*3540*/  SHF.L.U32 R229, R229, 0x1f, RZ ;  /* 0x0000001fe5e57819 */ /* 0x000fc800000006ff */
[----:B------:R1:W2:Y:S01]  /*3550*/  SYNCS.PHASECHK.TRANS64.TRYWAIT P0, [UR8], R229 ;  /* 0x000000e5ff0075a7 */ /* 0x0002a20008000148 */
[----:B------:R-:W-:Y:S05]  /*3560*/  @!P1 BRA `(.L_x_27) ;  /* 0x0000000000049947 */ /* 0x000fea0003800000 */
[----:B------:R-:W-:Y:S01]  /*3570*/  BPT.TRAP 0x1 ;  /* 0x000000040000795c */ /* 0x000fe20000300000 */
.L_x_27:
[----:B--2---:R-:W-:Y:S05]  /*3580*/  @P0 BRA `(.L_x_28) ;  /* 0x0000000000080947 */ /* 0x004fea0003800000 */
[----:B------:R-:W2:Y:S02]  /*3590*/  SYNCS.PHASECHK.TRANS64.TRYWAIT P0, [UR8], R229 ;  /* 0x000000e5ff0075a7 */ /* 0x000ea40008000148 */
[----:B--2---:R-:W-:Y:S05]  /*35a0*/  @!P0 BRA `(.L_x_29) ;  /* 0x000000cc00d08947 */ /* 0x004fea0003800000 */
.L_x_28:
[----:B------:R-:W-:Y:S01]  /*35b0*/  UIADD3 UR8, UR12, 0x180, URZ ;  /* 0x000001800c087890 */ /* 0x000fe2000fffe03f */
[----:B------:R-:W-:Y:S01]  /*35c0*/  WARPGROUP.ARRIVE ;  /* 0x00000000000079c5 */ /* 0x000fe20000000000 */
[----:B------:R-:W-:Y:S02]  /*35d0*/  UIADD3 UR9, UR12, 0x8180, URZ ;  /* 0x000081800c097890 */ /* 0x000fe4000fffe03f */
[----:B------:R-:W-:Y:S02]  /*35e0*/  UISETP.NE.AND UP0, UPT, UR5, URZ, UPT ;  /* 0x0000003f0500728c */ /* 0x000fe4000bf05270 */
[----:B------:R-:W-:Y:S02]  /*35f0*/  USHF.R.U32.HI UR8, URZ, 0x4, UR8 ;  /* 0x000000043f087899 */ /* 0x000fe40008011608 */
[----:B------:R-:W-:Y:S02]  /*3600*/  USHF.R.U32.HI UR9, URZ, 0x4, UR9 ;  /* 0x000000043f097899 */ /* 0x000fe40008011609 */
[----:B------:R-:W-:-:S02]  /*3610*/  USEL UR6, UR6, URZ, !UP0 ;  /* 0x0000003f06067287 */ /* 0x000fc4000c000000 */
[----:B------:R-:W-:Y:S02]  /*3620*/  ULOP3.LUT UR8, UR8, 0x3fff, URZ, 0xc0, !UPT ;  /* 0x00003fff08087892 */ /* 0x000fe4000f8ec03f */
[----:B------:R-:W-:Y:S02]  /*3630*/  ULOP3.LUT UR9, UR9, 0x3fff, URZ, 0xc0, !UPT ;  /* 0x00003fff09097892 */ /* 0x000fe4000f8ec03f */
[----:B------:R-:W-:Y:S02]  /*3640*/  UISETP.NE.U32.AND UP0, UPT, UR6, URZ, UPT ;  /* 0x0000003f0600728c */ /* 0x000fe4000bf05070 */
[----:B------:R-:W-:Y:S02]  /*3650*/  ULOP3.LUT UR5, UR8, 0x10000, URZ, 0xfc, !UPT ;  /* 0x0001000008057892 */ /* 0x000fe4000f8efc3f */
[----:B------:R-:W-:Y:S02]  /*3660*/  ULOP3.LUT UR6, UR9, 0x10000, URZ, 0xfc, !UPT ;  /* 0x0001000009067892 */ /* 0x000fe4000f8efc3f */
[----:B------:R-:W-:-:S02]  /*3670*/  ULEA UR5, UR31, UR5, 0x9 ;  /* 0x000000051f057291 */ /* 0x000fc4000f8e483f */
[----:B------:R-:W-:Y:S01]  /*3680*/  ULEA UR6, UR31, UR6, 0xb ;  /* 0x000000061f067291 */ /* 0x000fe2000f8e583f */
[----:B------:R-:W-:Y:S01]  /*3690*/  UMOV UR9, 0x40000040 ;  /* 0x4000004000097882 */ /* 0x000fe20000000000 */
[----:B------:R-:W-:Y:S01]  /*36a0*/  UMOV UR11, 0x40000040 ;  /* 0x40000040000b7882 */ /* 0x000fe20000000000 */
[----:B------:R-:W-:Y:S02]  /*36b0*/  UIADD3 UR4, UR4, 0x4, URZ ;  /* 0x0000000404047890 */ /* 0x000fe4000fffe03f */
[----:B------:R-:W-:Y:S02]  /*36c0*/  UMOV UR8, UR5 ;  /* 0x0000000500087c82 */ /* 0x000fe40008000000 */
[----:B------:R-:W-:Y:S02]  /*36d0*/  UMOV UR10, UR6 ;  /* 0x00000006000a7c82 */ /* 0x000fe40008000000 */
[----:B------:R-:W-:Y:S01]  /*36e0*/  QGMMA.64x256x32.F32.E5M2.E5M2 R24, gdesc[UR8], R24, UP0 ;  /* 0x03e00000081879f3 */ /* 0x000fe2000bf03818 */
[----:B------:R-:W-:-:S02]  /*36f0*/  UIADD3 UR8, UR5, 0x2, URZ ;  /* 0x0000000205087890 */ /* 0x000fc4000fffe03f */
[----:B------:R-:W-:Y:S01]  /*3700*/  UIADD3 UR10, UR6, 0x2, URZ ;  /* 0x00000002060a7890 */ /* 0x000fe2000fffe03f */
[----:B------:R-:W-:Y:S01]  /*3710*/  UMOV UR9, 0x40000040 ;  /* 0x4000004000097882 */ /* 0x000fe20000000000 */
[----:B------:R-:W-:Y:S01]  /*3720*/  UMOV UR11, 0x40000040 ;  /* 0x40000040000b7882 */ /* 0x000fe20000000000 */
[----:B------:R-:W-:-:S15]  /*3730*/  UISETP.NE.AND UP0, UPT, UR4, UR35, UPT ;  /* 0x000000230400728c */ /* 0x000fde000bf05270 */
[----:B------:R-:W-:-:S07]  /*3740*/  NOP ;  /* 0x0000000000007918 */ /* 0x000fce0000000000 */
[----:B------:R-:W-:Y:S01]  /*3750*/  QGMMA.64x256x32.F32.E5M2.E5M2 R24, gdesc[UR8], R24 ;  /* 0x03e00000081879f3 */ /* 0x000fe20008703818 */
[----:B------:R-:W-:Y:S02]  /*3760*/  UIADD3 UR8, UR5, 0x4, URZ ;  /* 0x0000000405087890 */ /* 0x000fe4000fffe03f */
[----:B------:R-:W-:Y:S01]  /*3770*/  UIADD3 UR10, UR6, 0x4, URZ ;  /* 0x00000004060a7890 */ /* 0x000fe2000fffe03f */
[----:B------:R-:W-:Y:S01]  /*3780*/  UMOV UR9, 0x40000040 ;  /* 0x4000004000097882 */ /* 0x000fe20000000000 */
[----:B------:R-:W-:-:S15]  /*3790*/  UMOV UR11, 0x40000040 ;  /* 0x40000040000b7882 */ /* 0x000fde0000000000 */
[----:B------:R-:W-:-:S08]  /*37a0*/  NOP ;  /* 0x0000000000007918 */ /* 0x000fd00000000000 */
[----:B------:R-:W-:Y:S01]  /*37b0*/  QGMMA.64x256x32.F32.E5M2.E5M2 R24, gdesc[UR8], R24 ;  /* 0x03e00000081879f3 */ /* 0x000fe20008703818 */
[----:B------:R-:W-:Y:S02]  /*37c0*/  UIADD3 UR8, UR5, 0x6, URZ ;  /* 0x0000000605087890 */ /* 0x000fe4000fffe03f */
[----:B------:R-:W-:Y:S01]  /*37d0*/  UIADD3 UR10, UR6, 0x6, URZ ;  /* 0x00000006060a7890 */ /* 0x000fe2000fffe03f */
[----:B------:R-:W-:Y:S01]  /*37e0*/  UMOV UR9, 0x40000040 ;  /* 0x4000004000097882 */ /* 0x000fe20000000000 */
[----:B------:R-:W-:Y:S01]  /*37f0*/  UMOV UR11, 0x40000040 ;  /* 0x40000040000b7882 */ /* 0x000fe20000000000 */
[----:B------:R-:W-:-:S06]  /*3800*/  USEL UR5, URZ, 0x1, UP0 ;  /* 0x000000013f057887 */ /* 0x000fcc0008000000 */
[----:B------:R-:W-:-:S15]  /*3810*/  ISETP.NE.AND P0, PT, RZ, UR5, PT ;  /* 0x00000005ff007c0c */ /* 0x000fde000bf05270 */
[----:B------:R-:W-:-:S01]  /*3820*/  NOP ;  /* 0x0000000000007918 */ /* 0x000fc20000000000 */
[----:B------:R-:W-:Y:S03]  /*3830*/  QGMMA.64x256x32.F32.E5M2.E5M2 R24, gdesc[UR8], R24, gsb0 ;  /* 0x03e00000081879f3 */ /* 0x000fe60008003818 */
[----:B------:R-:W-:Y:S02]  /*3840*/  WARPGROUP.DEPBAR.LE gsb0, 0x1 ;  /* 0x00008000000079c5 */ /* 0x000fe40000010100 */
[----:B------:R-:W-:Y:S05]  /*3850*/  @!P0 BRA `(.L_x_30) ;  /* 0x0000000c00708947 */ /* 0x000fea0003800000 */
[----:B------:R-:W-:Y:S02]  /*3860*/  WARPGROUP.DEPBAR.LE gsb0, 0x0 ;  /* 0x00008000000079c5 */ /* 0x000fe40000010000 */
[----:B-----5:R-:W-:-:S01]  /*3870*/  FADD R227, R25, R227 ;  /* 0x000000e319e37221 */ /* 0x020fc20000000000 */
[----:B------:R-:W-:Y:S01]  /*3880*/  FADD R226, R26, R226 ;  /* 0x000000e21ae27221 */ /* 0x000fe20000000000 */
[----:B------:R-:W-:-:S01]  /*3890*/  FADD R225, R27, R225 ;  /* 0x000000e11be17221 */ /* 0x000fc20000000000 */
[----:B------:R-:W-:Y:S01]  /*38a0*/  FADD R224, R28, R224 ;  /* 0x000000e01ce07221 */ /* 0x000fe20000000000 */
[----:B------:R-:W-:-:S01]  /*38b0*/  FADD R223, R29, R223 ;  /* 0x000000df1ddf7221 */ /* 0x000fc20000000000 */
[----:B------:R2:W-:Y:S01]  /*38c0*/  STL [R1+0xa0], R227 ;  /* 0x0000a0e301007387 */ /* 0x0005e20000100800 */
[----:B------:R-:W-:-:S01]  /*38d0*/  FADD R222, R30, R222 ;  /* 0x000000de1ede7221 */ /* 0x000fc20000000000 */
[----:B------:R-:W-:Y:S01]  /*38e0*/  FADD R221, R31, R221 ;  /* 0x000000dd1fdd7221 */ /* 0x000fe20000000000 */
[----:B------:R-:W-:-:S01]  /*38f0*/  FADD R220, R32, R220 ;  /* 0x000000dc20dc7221 */ /* 0x000fc20000000000 */
[----:B------:R-:W-:Y:S01]  /*3900*/  FADD R219, R33, R219 ;  /* 0x000000db21db7221 */ /* 0x000fe20000000000 */
[----:B------:R-:W-:-:S01]  /*3910*/  FADD R218, R34, R218 ;  /* 0x000000da22da7221 */ /* 0x000fc20000000000 */
[----:B------:R-:W-:Y:S01]  /*3920*/  FADD R217, R35, R217 ;  /* 0x000000d923d97221 */ /* 0x000fe20000000000 */
[----:B------:R-:W-:-:S01]  /*3930*/  FADD R216, R36, R216 ;  /* 0x000000d824d87221 */ /* 0x000fc20000000000 */
[----:B------:R-:W-:Y:S01]  /*3940*/  FADD R215, R37, R215 ;  /* 0x000000d725d77221 */ /* 0x000fe20000000000 */
[----:B------:R-:W-:-:S01]  /*3950*/  FADD R214, R38, R214 ;  /* 0x000000d626d67221 */ /* 0x000fc20000000000 */
[----:B--2---:R-:W2:Y:S01]  /*3960*/  LDL.LU R227, [R1+0x28] ;  /* 0x0000280001e37983 */ /* 0x004ea20000300800 */
[----:B------:R-:W-:-:S01]  /*3970*/  FADD R213, R39, R213 ;  /* 0x000000d527d57221 */ /* 0x000fc20000000000 */
[----:B------:R-:W-:Y:S01]  /*3980*/  FADD R212, R40, R212 ;  /* 0x000000d428d47221 */ /* 0x000fe20000000000 */
[----:B------:R-:W-:-:S01]  /*3990*/  FADD R211, R41, R211 ;  /* 0x000000d329d37221 */ /* 0x000fc20000000000 */
[----:B------:R3:W-:Y:S01]  /*39a0*/  STL [R1+0xa4], R226 ;  /* 0x0000a4e201007387 */ /* 0x0007e20000100800 */
[----:B------:R-:W-:-:S03]  /*39b0*/  FADD R228, R24, R228 ;  /* 0x000000e418e47221 */ /* 0x000fc60000000000 */
[----:B---3--:R-:W3:Y:S04]  /*39c0*/  LDL.LU R226, [R1+0x24] ;  /* 0x0000240001e27983 */ /* 0x008ee80000300800 */
[----:B------:R4:W-:Y:S04]  /*39d0*/  STL [R1+0xa8], R225 ;  /* 0x0000a8e101007387 */ /* 0x0009e80000100800 */
[----:B----4-:R-:W4:Y:S04]  /*39e0*/  LDL.LU R225, [R1+0x20] ;  /* 0x0000200001e17983 */ /* 0x010f280000300800 */
[----:B------:R0:W-:Y:S04]  /*39f0*/  STL [R1+0xac], R224 ;  /* 0x0000ace001007387 */ /* 0x0001e80000100800 */
[----:B0-----:R-:W4:Y:S04]  /*3a00*/  LDL.LU R224, [R1+0x1c] ;  /* 0x00001c0001e07983 */ /* 0x001f280000300800 */
        /* <DEDUP_REMOVED lines=13> */
[----:B0-----:R-:W4:Y:S04]  /*3ae0*/  LDL.LU R217, [R1] ;  /* 0x0000000001d97983 */ /* 0x001f280000300800 */
[----:B------:R-:W-:Y:S04]  /*3af0*/  STL [R1+0xcc], R216 ;  /* 0x0000ccd801007387 */ /* 0x000fe80000100800 */
[----:B------:R-:W-:Y:S04]  /*3b00*/  STL [R1+0xd0], R215 ;  /* 0x0000d0d701007387 */ /* 0x000fe80000100800 */
[----:B------:R-:W-:Y:S04]  /*3b10*/  STL [R1+0xd4], R214 ;  /* 0x0000d4d601007387 */ /* 0x000fe80000100800 */
[----:B------:R-:W-:Y:S04]  /*3b20*/  STL [R1+0xd8], R213 ;  /* 0x0000d8d501007387 */ /* 0x000fe80000100800 */
[----:B------:R-:W-:Y:S04]  /*3b30*/  STL [R1+0xdc], R212 ;  /* 0x0000dcd401007387 */ /* 0x000fe80000100800 */
[----:B------:R0:W-:Y:S01]  /*3b40*/  STL [R1+0xe0], R211 ;  /* 0x0000e0d301007387 */ /* 0x0001e20000100800 */
[----:B--2---:R-:W-:-:S01]  /*3b50*/  FADD R227, R134, R227 ;  /* 0x000000e386e37221 */ /* 0x004fc20000000000 */
[----:B---3--:R-:W-:Y:S01]  /*3b60*/  FADD R226, R133, R226 ;  /* 0x000000e285e27221 */ /* 0x008fe20000000000 */
[----:B----4-:R-:W-:-:S01]  /*3b70*/  FADD R225, R132, R225 ;  /* 0x000000e184e17221 */ /* 0x010fc20000000000 */
[----:B------:R-:W-:Y:S01]  /*3b80*/  FADD R224, R131, R224 ;  /* 0x000000e083e07221 */ /* 0x000fe20000000000 */
[----:B------:R-:W-:-:S01]  /*3b90*/  FADD R223, R130, R223 ;  /* 0x000000df82df7221 */ /* 0x000fc20000000000 */
[----:B------:R-:W-:Y:S01]  /*3ba0*/  FADD R222, R129, R222 ;  /* 0x000000de81de7221 */ /* 0x000fe20000000000 */
[----:B------:R-:W-:-:S01]  /*3bb0*/  FADD R221, R128, R221 ;  /* 0x000000dd80dd7221 */ /* 0x000fc20000000000 */
[----:B------:R-:W-:Y:S01]  /*3bc0*/  FADD R220, R127, R220 ;  /* 0x000000dc7fdc7221 */ /* 0x000fe20000000000 */
[----:B------:R-:W-:-:S01]  /*3bd0*/  FADD R219, R126, R219 ;  /* 0x000000db7edb7221 */ /* 0x000fc20000000000 */
[----:B------:R-:W-:Y:S01]  /*3be0*/  FADD R218, R125, R218 ;  /* 0x000000da7dda7221 */ /* 0x000fe20000000000 */
[----:B------:R-:W-:-:S05]  /*3bf0*/  FADD R217, R124, R217 ;  /* 0x000000d97cd97221 */ /* 0x000fca0000000000 */
[----:B------:R2:W-:Y:S04]  /*3c00*/  STL [R1], R217 ;  /* 0x000000d901007387 */ /* 0x0005e80000100800 */
[----:B------:R3:W-:Y:S04]  /*3c10*/  STL [R1+0x4], R218 ;  /* 0x000004da01007387 */ /* 0x0007e80000100800 */
[----:B------:R4:W-:Y:S04]  /*3c20*/  STL [R1+0x8], R219 ;  /* 0x000008db01007387 */ /* 0x0009e80000100800 */
[----:B------:R1:W-:Y:S04]  /*3c30*/  STL [R1+0xc], R220 ;  /* 0x00000cdc01007387 */ /* 0x0003e80000100800 */
[----:B------:R1:W-:Y:S04]  /*3c40*/  STL [R1+0x10], R221 ;  /* 0x000010dd01007387 */ /* 0x0003e80000100800 */
[----:B------:R1:W-:Y:S04]  /*3c50*/  STL [R1+0x14], R222 ;  /* 0x000014de01007387 */ /* 0x0003e80000100800 */
[----:B------:R1:W-:Y:S04]  /*3c60*/  STL [R1+0x18], R223 ;  /* 0x000018df01007387 */ /* 0x0003e80000100800 */
[----:B------:R1:W-:Y:S04]  /*3c70*/  STL [R1+0x1c], R224 ;  /* 0x00001ce001007387 */ /* 0x0003e80000100800 */
[----:B0-----:R-:W4:Y:S04]  /*3c80*/  LDL.LU R211, [R1+0x2c] ;  /* 0x00002c0001d37983 */ /* 0x001f280000300800 */
[----:B------:R0:W-:Y:S04]  /*3c90*/  STL [R1+0x20], R225 ;  /* 0x000020e101007387 */ /* 0x0001e80000100800 */
[----:B------:R-:W4:Y:S04]  /*3ca0*/  LDL.LU R212, [R1+0x30] ;  /* 0x0000300001d47983 */ /* 0x000f280000300800 */
[----:B------:R0:W-:Y:S04]  /*3cb0*/  STL [R1+0x24], R226 ;  /* 0x000024e201007387 */ /* 0x0001e80000100800 */
[----:B------:R-:W4:Y:S04]  /*3cc0*/  LDL.LU R213, [R1+0x34] ;  /* 0x0000340001d57983 */ /* 0x000f280000300800 */
[----:B------:R0:W-:Y:S04]  /*3cd0*/  STL [R1+0x28], R227 ;  /* 0x000028e301007387 */ /* 0x0001e80000100800 */
[----:B------:R-:W4:Y:S04]  /*3ce0*/  LDL.LU R214, [R1+0x38] ;  /* 0x0000380001d67983 */ /* 0x000f280000300800 */
[----:B------:R-:W4:Y:S04]  /*3cf0*/  LDL.LU R215, [R1+0x3c] ;  /* 0x00003c0001d77983 */ /* 0x000f280000300800 */
[----:B------:R-:W4:Y:S04]  /*3d00*/  LDL.LU R216, [R1+0x40] ;  /* 0x0000400001d87983 */ /* 0x000f280000300800 */
[----:B--2---:R-:W2:Y:S04]  /*3d10*/  LDL.LU R217, [R1+0x44] ;  /* 0x0000440001d97983 */ /* 0x004ea80000300800 */
[----:B---3--:R-:W3:Y:S04]  /*3d20*/  LDL.LU R218, [R1+0x48] ;  /* 0x0000480001da7983 */ /* 0x008ee80000300800 */
[----:B----4-:R-:W4:Y:S04]  /*3d30*/  LDL.LU R219, [R1+0x4c] ;  /* 0x00004c0001db7983 */ /* 0x010f280000300800 */
[----:B-1----:R-:W4:Y:S04]  /*3d40*/  LDL.LU R220, [R1+0x50] ;  /* 0x0000500001dc7983 */ /* 0x002f280000300800 */
[----:B------:R-:W4:Y:S04]  /*3d50*/  LDL.LU R221, [R1+0x54] ;  /* 0x0000540001dd7983 */ /* 0x000f280000300800 */
[----:B------:R-:W4:Y:S04]  /*3d60*/  LDL.LU R222, [R1+0x58] ;  /* 0x0000580001de7983 */ /* 0x000f280000300800 */
[----:B------:R-:W4:Y:S04]  /*3d70*/  LDL.LU R223, [R1+0x5c] ;  /* 0x00005c0001df7983 */ /* 0x000f280000300800 */
[----:B------:R-:W4:Y:S04]  /*3d80*/  LDL.LU R224, [R1+0x60] ;  /* 0x0000600001e07983 */ /* 0x000f280000300800 */
[----:B0-----:R-:W4:Y:S04]  /*3d90*/  LDL.LU R225, [R1+0x64] ;  /* 0x0000640001e17983 */ /* 0x001f280000300800 */
[----:B------:R-:W4:Y:S04]  /*3da0*/  LDL.LU R226, [R1+0x68] ;  /* 0x0000680001e27983 */ /* 0x000f280000300800 */
[----:B------:R-:W4:Y:S01]  /*3db0*/  LDL.LU R227, [R1+0x6c] ;  /* 0x00006c0001e37983 */ /* 0x000f220000300800 */
[----:B------:R-:W-:-:S05]  /*3dc0*/  FADD R211, R135, R211 ;  /* 0x000000d387d37221 */ /* 0x000fca0000000000 */
[----:B------:R0:W-:Y:S01]  /*3dd0*/  STL [R1+0x2c], R211 ;  /* 0x00002cd301007387 */ /* 0x0001e20000100800 */
[----:B------:R-:W-:-:S03]  /*3de0*/  FADD R212, R136, R212 ;  /* 0x000000d488d47221 */ /* 0x000fc60000000000 */
[----:B0-----:R0:W5:Y:S01]  /*3df0*/  LDL.LU R211, [R1+0xe0] ;  /* 0x0000e00001d37983 */ /* 0x0011620000300800 */
[----:B------:R-:W-:-:S03]  /*3e00*/  FADD R213, R137, R213 ;  /* 0x000000d589d57221 */ /* 0x000fc60000000000 */
[----:B------:R1:W-:Y:S01]  /*3e10*/  STL [R1+0x30], R212 ;  /* 0x000030d401007387 */ /* 0x0003e20000100800 */
[----:B------:R-:W-:-:S01]  /*3e20*/  FADD R214, R138, R214 ;  /* 0x000000d68ad67221 */ /* 0x000fc20000000000 */
[----:B------:R-:W-:Y:S02]  /*3e30*/  FADD R215, R139, R215 ;  /* 0x000000d78bd77221 */ /* 0x000fe40000000000 */
[----:B-1----:R0:W5:Y:S01]  /*3e40*/  LDL.LU R212, [R1+0xdc] ;  /* 0x0000dc0001d47983 */ /* 0x0021620000300800 */
[----:B------:R-:W-:-:S03]  /*3e50*/  FADD R216, R140, R216 ;  /* 0x000000d88cd87221 */ /* 0x000fc60000000000 */
[----:B------:R1:W-:Y:S01]  /*3e60*/  STL [R1+0x34], R213 ;  /* 0x000034d501007387 */ /* 0x0003e20000100800 */
[----:B--2---:R-:W-:-:S03]  /*3e70*/  FADD R217, R141, R217 ;  /* 0x000000d98dd97221 */ /* 0x004fc60000000000 */
[----:B-1----:R0:W5:Y:S01]  /*3e80*/  LDL.LU R213, [R1+0xd8] ;  /* 0x0000d80001d57983 */ /* 0x0021620000300800 */
[----:B---3--:R-:W-:-:S03]  /*3e90*/  FADD R218, R142, R218 ;  /* 0x000000da8eda7221 */ /* 0x008fc60000000000 */
[----:B------:R1:W-:Y:S01]  /*3ea0*/  STL [R1+0x38], R214 ;  /* 0x000038d601007387 */ /* 0x0003e20000100800 */
[----:B----4-:R-:W-:-:S01]  /*3eb0*/  FADD R219, R143, R219 ;  /* 0x000000db8fdb7221 */ /* 0x010fc20000000000 */
[----:B------:R-:W-:Y:S02]  /*3ec0*/  FADD R220, R144, R220 ;  /* 0x000000dc90dc7221 */ /* 0x000fe40000000000 */
[----:B-1----:R0:W5:Y:S04]  /*3ed0*/  LDL.LU R214, [R1+0xd4] ;  /* 0x0000d40001d67983 */ /* 0x0021680000300800 */
[----:B------:R1:W-:Y:S01]  /*3ee0*/  STL [R1+0x3c], R215 ;  /* 0x00003cd701007387 */ /* 0x0003e20000100800 */
[----:B------:R-:W-:-:S01]  /*3ef0*/  FADD R221, R145, R221 ;  /* 0x000000dd91dd7221 */ /* 0x000fc20000000000 */
[----:B------:R-:W-:-:S02]  /*3f00*/  FADD R222, R146, R222 ;  /* 0x000000de92de7221 */ /* 0x000fc40000000000 */
[----:B-1----:R0:W5:Y:S04]  /*3f10*/  LDL.LU R215, [R1+0xd0] ;  /* 0x0000d00001d77983 */ /* 0x0021680000300800 */
[----:B------:R1:W-:Y:S01]  /*3f20*/  STL [R1+0x40], R216 ;  /* 0x000040d801007387 */ /* 0x0003e20000100800 */
[----:B------:R-:W-:-:S03]  /*3f30*/  FADD R223, R147, R223 ;  /* 0x000000df93df7221 */ /* 0x000fc60000000000 */
        /* <DEDUP_REMOVED lines=13> */
[----:B------:R1:W-:Y:S04]  /*4010*/  STL [R1+0x54], R221 ;  /* 0x000054dd01007387 */ /* 0x0003e80000100800 */
        /* <DEDUP_REMOVED lines=12> */
[----:B-1----:R0:W5:Y:S01]  /*40e0*/  LDL.LU R227, [R1+0xa0] ;  /* 0x0000a00001e37983 */ /* 0x0021620000300800 */
        /* <DEDUP_REMOVED lines=82> */
[----:B0-----:R-:W-:-:S06]  /*4610*/  UMOV UR4, URZ ;  /* 0x0000003f00047c82 */ /* 0x001fcc0008000000 */
.L_x_30:
[----:B------:R-:W-:Y:S05]  /*4620*/  @!P1 BRA `(.L_x_31) ;  /* 0x0000000000049947 */ /* 0x000fea0003800000 */
[----:B------:R-:W-:Y:S01]  /*4630*/  BPT.TRAP 0x1 ;  /* 0x000000040000795c */ /* 0x000fe20000300000 */
.L_x_31:
[----:B------:R2:W-:Y:S04]  /*4640*/  STL [R1+0xa4], R2 ;  /* 0x0000a40201007387 */ /* 0x0005e80000100800 */
[----:B--2---:R-:W2:Y:S04]  /*4650*/  LDL R2, [R1+0x70] ;  /* 0x0000700001027983 */ /* 0x004ea80000100800 */
[----:B-----5:R3:W-:Y:S04]  /*4660*/  STL [R1+0xa0], R0 ;  /* 0x0000a00001007387 */ /* 0x0207e80000100800 */
[----:B---3--:R-:W3:Y:S01]  /*4670*/  LDL R0, [R1+0x78] ;  /* 0x0000780001007983 */ /* 0x008ee20000100800 */
[----:B-1----:R-:W-:Y:S01]  /*4680*/  IMAD.U32 R229, RZ, RZ, UR34 ;  /* 0x00000022ffe57e24 */ /* 0x002fe2000f8e00ff */
[----:B--2---:R-:W-:-:S02]  /*4690*/  ISETP.NE.AND P0, PT, R2, RZ, PT ;  /* 0x000000ff0200720c */ /* 0x004fc40003f05270 */
[----:B------:R1:W5:Y:S11]  /*46a0*/  LDL.LU R2, [R1+0xa4] ;  /* 0x0000a40001027983 */ /* 0x0003760000300800 */
[----:B------:R-:W-:-:S05]  /*46b0*/  @P0 LEA R229, R229, UR12, 0x3 ;  /* 0x0000000ce5e50c11 */ /* 0x000fca000f8e18ff */
[----:B------:R-:W-:-:S05]  /*46c0*/  @P0 VIADD R229, R229, 0x20 ;  /* 0x00000020e5e50836 */ /* 0x000fca0000000000 */
[----:B---3--:R-:W-:Y:S02]  /*46d0*/  @P0 PRMT R229, R0, 0x654, R229 ;  /* 0x0000065400e50816 */ /* 0x008fe400000000e5 */
[----:B------:R1:W5:Y:S01]  /*46e0*/  LDL.LU R0, [R1+0xa0] ;  /* 0x0000a00001007983 */ /* 0x0003620000300800 */
[----:B------:R-:W-:Y:S01]  /*46f0*/  UISETP.GT.U32.AND UP0, UPT, UR7, 0x1, UPT ;  /* 0x000000010700788c */ /* 0x000fe2000bf04070 */
[----:B------:R1:W-:Y:S05]  /*4700*/  @P0 SYNCS.ARRIVE.TRANS64.RED.A1T0 RZ, [R229+URZ], RZ ;  /* 0x000000ffe5ff09a7 */ /* 0x0003ea000810043f */
[----:B------:R-:W-:-:S13]  /*4710*/  PLOP3.LUT P0, PT, PT, PT, UP0, 0x80, 0x0 ;  /* 0x000000000000781c */ /* 0x000fda0003f0f008 */
[----:B-1----:R-:W-:Y:S05]  /*4720*/  @P0 BRA `(.L_x_32) ;  /* 0x0000000000040947 */ /* 0x002fea0003800000 */
[----:B------:R-:W-:Y:S01]  /*4730*/  BPT.TRAP 0x1 ;  /* 0x000000040000795c */ /* 0x000fe20000300000 */
.L_x_32:
[----:B------:R-:W-:Y:S02]  /*4740*/  UISETP.GT.AND UP3, UPT, UR33, 0x1, UPT ;  /* 0x000000012100788c */ /* 0x000fe4000bf64270 */
[----:B------:R-:W-:Y:S02]  /*4750*/  UIADD3 UR31, UR31, 0x1, URZ ;  /* 0x000000011f1f7890 */ /* 0x000fe4000fffe03f */
[----:B------:R-:W-:Y:S02]  /*4760*/  UIADD3 UR34, UR34, 0x1, URZ ;  /* 0x0000000122227890 */ /* 0x000fe4000fffe03f */
[----:B------:R-:W-:Y:S01]  /*4770*/  PLOP3.LUT P0, PT, PT, PT, UP3, 0x80, 0x0 ;  /* 0x000000000000781c */ /* 0x000fe20003f0f038 */
[----:B------:R-:W-:Y:S02]  /*4780*/  UISETP.NE.AND UP0, UPT, UR31, 0x4, UPT ;  /* 0x000000041f00788c */ /* 0x000fe4000bf05270 */
[----:B------:R-:W-:Y:S02]  /*4790*/  UIADD3 UR8, UR33, -0x1, URZ ;  /* 0xffffffff21087890 */ /* 0x000fe4000fffe03f */
[----:B------:R-:W-:-:S02]  /*47a0*/  USEL UR6, URZ, 0x1, UP0 ;  /* 0x000000013f067887 */ /* 0x000fc40008000000 */
[----:B------:R-:W-:Y:S02]  /*47b0*/  UISETP.NE.AND UP1, UPT, UR34, 0x4, UPT ;  /* 0x000000042200788c */ /* 0x000fe4000bf25270 */
[----:B------:R-:W-:Y:S02]  /*47c0*/  ULOP3.LUT UR32, UR32, UR6, URZ, 0x3c, !UPT ;  /* 0x0000000620207292 */ /* 0x000fe4000f8e3c3f */
[----:B------:R-:W-:Y:S02]  /*47d0*/  USEL UR31, UR31, URZ, UP0 ;  /* 0x0000003f1f1f7287 */ /* 0x000fe40008000000 */
[----:B------:R-:W-:Y:S01]  /*47e0*/  USEL UR34, UR34, URZ, UP1 ;  /* 0x0000003f22227287 */ /* 0x000fe20008800000 */
[----:B------:R-:W-:Y:S01]  /*47f0*/  UMOV UR6, 0x1 ;  /* 0x0000000100067882 */ /* 0x000fe20000000000 */
[----:B------:R-:W-:Y:S01]  /*4800*/  UMOV UR33, UR8 ;  /* 0x0000000800217c82 */ /* 0x000fe20008000000 */
[----:B------:R-:W-:Y:S09]  /*4810*/  @P0 BRA `(.L_x_33) ;  /* 0xffffffec00300947 */ /* 0x000ff2000383ffff */
.L_x_25:
[----:B------:R-:W-:-:S04]  /*4820*/  UISETP.NE.AND UP0, UPT, UR4, URZ, UPT ;  /* 0x0000003f0400728c */ /* 0x000fc8000bf05270 */
[----:B------:R-:W-:-:S06]  /*4830*/  USEL UR4, URZ, 0x1, !UP0 ;  /* 0x000000013f047887 */ /* 0x000fcc000c000000 */
[----:B------:R-:W-:-:S13]  /*4840*/  ISETP.NE.AND P0, PT, RZ, UR4, PT ;  /* 0x00000004ff007c0c */ /* 0x000fda000bf05270 */
[----:B------:R-:W-:Y:S05]  /*4850*/  @!P0 BRA `(.L_x_34) ;  /* 0x0000000c00c48947 */ /* 0x000fea0003800000 */
[----:B------:R-:W-:Y:S02]  /*4860*/  WARPGROUP.DEPBAR.LE gsb0, 0x0 ;  /* 0x00008000000079c5 */ /* 0x000fe40000010000 */
[----:B-----5:R-:W-:Y:S01]  /*4870*/  FADD R227, R25, R227 ;  /* 0x000000e319e37221 */ /* 0x020fe20000000000 */
[----:B------:R-:W-:-:S04]  /*4880*/  FADD R228, R24, R228 ;  /* 0x000000e418e47221 */ /* 0x000fc80000000000 */
[----:B------:R1:W-:Y:S04]  /*4890*/  STL [R1+0xa0], R227 ;  /* 0x0000a0e301007387 */ /* 0x0003e80000100800 */
[----:B-1----:R-:W2:Y:S04]  /*48a0*/  LDL.LU R227, [R1+0x6c] ;  /* 0x00006c0001e37983 */ /* 0x002ea80000300800 */
[----:B--2---:R1:W-:Y:S04]  /*48b0*/  STL [R1+0xa4], R227 ;  /* 0x0000a4e301007387 */ /* 0x0043e80000100800 */
        /* <DEDUP_REMOVED lines=52> */
[----:B-1----:R-:W2:Y:S01]  /*4c00*/  LDL.LU R227, [R1] ;  /* 0x0000000001e37983 */ /* 0x002ea20000300800 */
[----:B------:R-:W-:Y:S01]  /*4c10*/  FADD R226, R26, R226 ;  /* 0x000000e21ae27221 */ /* 0x000fe20000000000 */
        /* <DEDUP_REMOVED lines=97> */
[----:B--2---:R-:W-:-:S05]  /*5230*/  FADD R227, R124, R227 ;  /* 0x000000e37ce37221 */ /* 0x004fca0000000000 */
[----:B------:R1:W-:Y:S04]  /*5240*/  STL [R1], R227 ;  /* 0x000000e301007387 */ /* 0x0003e80000100800 */
[----:B-1----:R-:W2:Y:S02]  /*5250*/  LDL.LU R227, [R1+0x10c] ;  /* 0x00010c0001e37983 */ /* 0x002ea40000300800 */
[----:B--2---:R-:W-:-:S05]  /*5260*/  FADD R227, R125, R227 ;  /* 0x000000e37de37221 */ /* 0x004fca0000000000 */
[----:B------:R1:W-:Y:S04]  /*5270*/  STL [R1+0x4], R227 ;  /* 0x000004e301007387 */ /* 0x0003e80000100800 */
        /* <DEDUP_REMOVED lines=78> */
[----:B-1----:R1:W5:Y:S02]  /*5760*/  LDL.LU R227, [R1+0xa0] ;  /* 0x0000a00001e37983 */ /* 0x0023640000300800 */
.L_x_34:
[----:B------:R-:W-:-:S04]  /*5770*/  IMAD.U32 R229, RZ, RZ, UR30 ;  /* 0x0000001effe57e24 */ /* 0x000fc8000f8e00ff */
[----:B------:R2:W-:Y:S01]  /*5780*/  SYNCS.ARRIVE.TRANS64.A1T0 RZ, [R229+UR28], RZ ;  /* 0x000000ffe5ff79a7 */ /* 0x0005e2000810001c */
[----:B------:R-:W-:Y:S02]  /*5790*/  WARPGROUP.DEPBAR.LE gsb0, 0x0 ;  /* 0x00008000000079c5 */ /* 0x000fe40000010000 */
[----:B------:R-:W3:Y:S02]  /*57a0*/  LDC R24, c[0x0][0x28c] ;  /* 0x0000a300ff187b82 */ /* 0x000ee40000000800 */
[----:B---3--:R-:W-:-:S13]  /*57b0*/  ISETP.GE.AND P0, PT, R24, 0x1, PT ;  /* 0x000000011800780c */ /* 0x008fda0003f06270 */
[----:B--2---:R-:W-:Y:S05]  /*57c0*/  @!P0 BRA `(.L_x_35) ;  /* 0x0000000000608947 */ /* 0x004fea0003800000 */
[----:B------:R-:W-:-:S06]  /*57d0*/  UISETP.NE.AND UP0, UPT, UR26, 0x3, UPT ;  /* 0x000000031a00788c */ /* 0x000fcc000bf05270 */
[----:B------:R-:W-:-:S13]  /*57e0*/  PLOP3.LUT P0, PT, PT, PT, UP0, 0x80, 0x0 ;  /* 0x000000000000781c */ /* 0x000fda0003f0f008 */
[----:B------:R-:W-:Y:S05]  /*57f0*/  @!P0 BRA `(.L_x_36) ;  /* 0x0000000000048947 */ /* 0x000fea0003800000 */
[----:B------:R-:W-:Y:S01]  /*5800*/  BPT.TRAP 0x1 ;  /* 0x000000040000795c */ /* 0x000fe20000300000 */
.L_x_36:
[----:B-----5:R2:W-:Y:S04]  /*5810*/  STL [R1+0xa4], R2 ;  /* 0x0000a40201007387 */ /* 0x0205e80000100800 */
[----:B--2---:R-:W2:Y:S04]  /*5820*/  LDL R2, [R1+0x70] ;  /* 0x0000700001027983 */ /* 0x004ea80000100800 */
[----:B------:R3:W-:Y:S04]  /*5830*/  STL [R1+0xa0], R0 ;  /* 0x0000a00001007387 */ /* 0x0007e80000100800 */
[----:B---3--:R-:W3:Y:S01]  /*5840*/  LDL R0, [R1+0x78] ;  /* 0x0000780001007983 */ /* 0x008ee20000100800 */
[----:B------:R-:W-:Y:S01]  /*5850*/  IMAD.U32 R25, RZ, RZ, UR12 ;  /* 0x0000000cff197e24 */ /* 0x000fe2000f8e00ff */
[----:B--2---:R-:W-:-:S02]  /*5860*/  ISETP.NE.AND P0, PT, R2, RZ, PT ;  /* 0x000000ff0200720c */ /* 0x004fc40003f05270 */
[----:B------:R2:W5:Y:S11]  /*5870*/  LDL.LU R2, [R1+0xa4] ;  /* 0x0000a40001027983 */ /* 0x0005760000300800 */
[----:B------:R-:W-:-:S05]  /*5880*/  VOTEU.ANY UP0, P0 ;  /* 0x00000000003f7886 */ /* 0x000fca0000000100 */
[----:B------:R-:W-:-:S06]  /*5890*/  @UP0 UIADD3 UR4, UR20, UR15, URZ ;  /* 0x0000000f14040290 */ /* 0x000fcc000fffe03f */
[----:B------:R-:W-:-:S04]  /*58a0*/  IMAD.U32 R24, RZ, RZ, UR4 ;  /* 0x00000004ff187e24 */ /* 0x000fc8000f8e00ff */
[----:B------:R-:W-:-:S05]  /*58b0*/  @P0 IMAD.SHL.U32 R24, R24, 0x8, RZ ;  /* 0x0000000818180824 */ /* 0x000fca00078e00ff */
[----:B------:R-:W-:-:S04]  /*58c0*/  @P0 LOP3.LUT R24, R24, 0x18, RZ, 0xc0, !PT ;  /* 0x0000001818180812 */ /* 0x000fc800078ec0ff */
[----:B------:R-:W-:-:S04]  /*58d0*/  @P0 IADD3 R24, R25, 0x20, R24 ;  /* 0x0000002019180810 */ /* 0x000fc80007ffe018 */
[----:B---3--:R-:W-:Y:S02]  /*58e0*/  @P0 PRMT R24, R0, 0x654, R24 ;  /* 0x0000065400180816 */ /* 0x008fe40000000018 */
[----:B------:R2:W5:Y:S01]  /*58f0*/  LDL.LU R0, [R1+0xa0] ;  /* 0x0000a00001007983 */ /* 0x0005620000300800 */
[----:B------:R-:W-:Y:S01]  /*5900*/  UISETP.GT.U32.AND UP0, UPT, UR7, 0x1, UPT ;  /* 0x000000010700788c */ /* 0x000fe2000bf04070 */
[----:B------:R2:W-:Y:S05]  /*5910*/  @P0 SYNCS.ARRIVE.TRANS64.RED.A1T0 RZ, [R24+URZ], RZ ;  /* 0x000000ff18ff09a7 */ /* 0x0005ea000810043f */
[----:B------:R-:W-:-:S13]  /*5920*/  PLOP3.LUT P0, PT, PT, PT, UP0, 0x80, 0x0 ;  /* 0x000000000000781c */ /* 0x000fda0003f0f008 */
[----:B--2---:R-:W-:Y:S05]  /*5930*/  @P0 BRA `(.L_x_35) ;  /* 0x0000000000040947 */ /* 0x004fea0003800000 */
[----:B------:R-:W-:Y:S01]  /*5940*/  BPT.TRAP 0x1 ;  /* 0x000000040000795c */ /* 0x000fe20000300000 */
.L_x_35:
[----:B-----5:R2:W-:Y:S01]  /*5950*/  STL [R1+0xa0], R0 ;  /* 0x0000a00001007387 */ /* 0x0205e20000100800 */
[----:B------:R-:W-:Y:S01]  /*5960*/  IMAD.U32 R24, RZ, RZ, UR29 ;  /* 0x0000001dff187e24 */ /* 0x000fe2000f8e00ff */
[----:B------:R-:W3:Y:S02]  /*5970*/  LDC R35, c[0x0][0x288] ;  /* 0x0000a200ff237b82 */ /* 0x000ee40000000800 */
[----:B--2---:R-:W2:Y:S02]  /*5980*/  LDL R0, [R1+0x84] ;  /* 0x0000840001007983 */ /* 0x004ea40000100800 */
[----:B------:R-:W-:-:S04]  /*5990*/  SHF.L.U32 R24, R24, 0x1f, RZ ;  /* 0x0000001f18187819 */ /* 0x000fc800000006ff */
[----:B------:R-:W4:Y:S01]  /*59a0*/  SYNCS.PHASECHK.TRANS64.TRYWAIT P0, [UR21+0x8], R24 ;  /* 0x00000818ff0075a7 */ /* 0x000f220008000155 */
[----:B--2---:R-:W-:Y:S02]  /*59b0*/  IMAD.SHL.U32 R32, R0, 0x40, RZ ;  /* 0x0000004000207824 */ /* 0x004fe400078e00ff */
[----:B------:R2:W5:Y:S01]  /*59c0*/  LDL.LU R0, [R1+0xa0] ;  /* 0x0000a00001007983 */ /* 0x0005620000300800 */
[----:B---34-:R-:W-:Y:S05]  /*59d0*/  @!P0 BRA `(.L_x_37) ;  /* 0x000000a800e48947 */ /* 0x018fea0003800000 */
.L_x_323:
[----:B-----5:R4:W-:Y:S01]  /*59e0*/  STL [R1+0xa0], R0 ;  /* 0x0000a00001007387 */ /* 0x0209e20000100800 */
[----:B------:R-:W-:-:S03]  /*59f0*/  ULDC UR4, c[0x0][0x284] ;  /* 0x0000a10000047ab9 */ /* 0x000fc60000000800 */
[----:B----4-:R-:W4:Y:S01]  /*5a00*/  LDL.LU R0, [R1+0x88] ;  /* 0x0000880001007983 */ /* 0x010f220000300800 */
[----:B------:R-:W-:Y:S01]  /*5a10*/  ISETP.GE.AND P0, PT, R32, UR4, PT ;  /* 0x0000000420007c0c */ /* 0x000fe2000bf06270 */
[----:B----4-:R-:W-:Y:S02]  /*5a20*/  IMAD.SHL.U32 R37, R0, 0x100, RZ ;  /* 0x0000010000257824 */ /* 0x010fe400078e00ff */
[----:B------:R4:W5:Y:S03]  /*5a30*/  LDL.LU R0, [R1+0xa0] ;  /* 0x0000a00001007983 */ /* 0x0009660000300800 */
[----:B------:R-:W-:-:S13]  /*5a40*/  ISETP.GE.OR P0, PT, R37, R35, P0 ;  /* 0x000000232500720c */ /* 0x000fda0000706670 */
[----:B----4-:R-:W-:Y:S05]  /*5a50*/  @P0 BRA `(.L_x_38) ;  /* 0x0000009000000947 */ /* 0x010fea0003800000 */
[----:B------:R4:W-:Y:S01]  /*5a60*/  STL.64 [R1+0xb0], R4 ;  /* 0x0000b00401007387 */ /* 0x0009e20000100a00 */
[----:B------:R-:W-:Y:S01]  /*5a70*/  ULDC.64 UR4, c[0x0][0x5d0] ;  /* 0x0001740000047ab9 */ /* 0x000fe20000000a00 */
[----:B------:R-:W0:Y:S02]  /*5a80*/  LDC.64 R26, c[0x0][0x5c8] ;  /* 0x00017200ff1a7b82 */ /* 0x000e240000000a00 */
[----:B----4-:R-:W4:Y:S04]  /*5a90*/  LDL.64 R4, [R1+0x90] ;  /* 0x0000900001047983 */ /* 0x010f280000100a00 */
[----:B------:R1:W-:Y:S04]  /*5aa0*/  STL [R1+0xa8], R3 ;  /* 0x0000a80301007387 */ /* 0x0003e80000100800 */
[----:B-1----:R-:W4:Y:S04]  /*5ab0*/  LDL.LU R3, [R1+0x84] ;  /* 0x0000840001037983 */ /* 0x002f280000300800 */
[----:B------:R1:W-:Y:S04]  /*5ac0*/  STL [R1+0xa4], R2 ;  /* 0x0000a40201007387 */ /* 0x0003e80000100800 */
[----:B-1----:R-:W2:Y:S04]  /*5ad0*/  LDL R2, [R1+0x8c] ;  /* 0x00008c0001027983 */ /* 0x002ea80000100800 */
[----:B-----5:R1:W-:Y:S04]  /*5ae0*/  STL [R1+0xa0], R0 ;  /* 0x0000a00001007387 */ /* 0x0203e80000100800 */
[----:B-1----:R-:W3:Y:S01]  /*5af0*/  LDL R0, [R1+0x74] ;  /* 0x0000740001007983 */ /* 0x002ee20000100800 */
[----:B--2---:R-:W-:-:S05]  /*5b00*/  IMAD.SHL.U32 R28, R2, 0x2, RZ ;  /* 0x00000002021c7824 */ /* 0x004fca00078e00ff */
[----:B------:R-:W-:Y:S02]  /*5b10*/  SHF.R.S32.HI R29, RZ, 0x1f, R28 ;  /* 0x0000001fff1d7819 */ /* 0x000fe4000001141c */
[----:B---3--:R-:W-:Y:S01]  /*5b20*/  SHF.R.S32.HI R38, RZ, 0x1f, R0 ;  /* 0x0000001fff267819 */ /* 0x008fe20000011400 */
[----:B------:R-:W-:-:S04]  /*5b30*/  IMAD.WIDE.U32 R24, R0, UR4, R28 ;  /* 0x0000000400187c25 */ /* 0x000fc8000f8e001c */
[----:B------:R-:W-:-:S04]  /*5b40*/  IMAD R30, R38, UR4, RZ ;  /* 0x00000004261e7c24 */ /* 0x000fc8000f8e02ff */
[----:B------:R-:W-:Y:S01]  /*5b50*/  IMAD R33, R0, UR5, R30 ;  /* 0x0000000500217c24 */ /* 0x000fe2000f8e021e */
[----:B------:R-:W-:Y:S01]  /*5b60*/  SHF.R.S32.HI R36, RZ, 0x1f, R37 ;  /* 0x0000001fff247819 */ /* 0x000fe20000011425 */
[----:B------:R-:W2:Y:S01]  /*5b70*/  LDL R0, [R1+0x98] ;  /* 0x0000980001007983 */ /* 0x000ea20000100800 */
[----:B----4-:R-:W-:Y:S01]  /*5b80*/  IMAD.WIDE R30, R3, 0x40, R4 ;  /* 0x00000040031e7825 */ /* 0x010fe200078e0204 */
[----:B------:R-:W-:Y:S01]  /*5b90*/  IADD3 R24, P0, R37, R24, RZ ;  /* 0x0000001825187210 */ /* 0x000fe20007f1e0ff */
[----:B------:R-:W-:Y:S01]  /*5ba0*/  ULDC.64 UR4, c[0x0][0x5c0] ;  /* 0x0001700000047ab9 */ /* 0x000fe20000000a00 */
[----:B------:R1:W5:Y:S01]  /*5bb0*/  LDL.LU.64 R4, [R1+0xb0] ;  /* 0x0000b00001047983 */ /* 0x0003620000300a00 */
[----:B0-----:R-:W-:Y:S01]  /*5bc0*/  IMAD R34, R31, R26, RZ ;  /* 0x0000001a1f227224 */ /* 0x001fe200078e02ff */
[----:B------:R-:W-:Y:S02]  /*5bd0*/  IADD3.X R25, R36, R25, R33, P0, !PT ;  /* 0x0000001924197210 */ /* 0x000fe400007fe421 */
[----:B------:R1:W5:Y:S01]  /*5be0*/  LDL.LU R3, [R1+0xa8] ;  /* 0x0000a80001037983 */ /* 0x0003620000300800 */
[----:B------:R-:W-:-:S02]  /*5bf0*/  IMAD R33, R30, R27, R34 ;  /* 0x0000001b1e217224 */ /* 0x000fc400078e0222 */
[----:B------:R-:W-:Y:S02]  /*5c00*/  IMAD R34, R2, -0x2, R35 ;  /* 0xfffffffe02227824 */ /* 0x000fe400078e0223 */
[----:B------:R1:W5:Y:S01]  /*5c10*/  LDL.LU R2, [R1+0xa4] ;  /* 0x0000a40001027983 */ /* 0x0003620000300800 */
[----:B------:R-:W-:-:S04]  /*5c20*/  IMAD.WIDE.U32 R24, R30, R26, R24 ;  /* 0x0000001a1e187225 */ /* 0x000fc800078e0018 */
[----:B------:R-:W-:Y:S01]  /*5c30*/  IMAD.IADD R33, R25, 0x1, R33 ;  /* 0x0000000119217824 */ /* 0x000fe200078e0221 */
[----:B------:R-:W-:Y:S02]  /*5c40*/  LEA R25, P0, R26, R24, 0x3 ;  /* 0x000000181a197211 */ /* 0x000fe400078018ff */
[----:B------:R-:W-:Y:S02]  /*5c50*/  IADD3 R24, P1, R24, UR4, RZ ;  /* 0x0000000418187c10 */ /* 0x000fe4000ff3e0ff */
[----:B------:R-:W-:Y:S02]  /*5c60*/  LEA.HI.X R27, R26, R33, R27, 0x3, P0 ;  /* 0x000000211a1b7211 */ /* 0x000fe400000f1c1b */
[----:B------:R-:W-:Y:S02]  /*5c70*/  FSETP.NEU.AND P0, PT, RZ, UR24, PT ;  /* 0x00000018ff007c0b */ /* 0x000fe4000bf0d000 */
[----:B------:R-:W-:Y:S01]  /*5c80*/  IADD3 R26, P2, R25, UR4, RZ ;  /* 0x00000004191a7c10 */ /* 0x000fe2000ff5e0ff */
[----:B--2---:R-:W-:-:S02]  /*5c90*/  IMAD.IADD R39, R0, 0x1, -R32 ;  /* 0x0000000100277824 */ /* 0x004fc400078e0a20 */
[----:B------:R1:W5:Y:S01]  /*5ca0*/  LDL.LU R0, [R1+0xa0] ;  /* 0x0000a00001007983 */ /* 0x0003620000300800 */
[----:B------:R-:W-:Y:S01]  /*5cb0*/  IADD3.X R25, R33, UR5, RZ, P1, !PT ;  /* 0x0000000521197c10 */ /* 0x000fe20008ffe4ff */
[----:B------:R-:W-:Y:S01]  /*5cc0*/  BSSY B0, `(.L_x_38) ;  /* 0x00008d9000007945 */ /* 0x000fe20003800000 */
[----:B------:R-:W-:Y:S01]  /*5cd0*/  IADD3.X R27, R27, UR5, RZ, P2, !PT ;  /* 0x000000051b1b7c10 */ /* 0x000fe200097fe4ff */
[----:B------:R-:W-:-:S04]  /*5ce0*/  IMAD.IADD R34, R34, 0x1, -R37 ;  /* 0x0000000122227824 */ /* 0x000fc800078e0a25 */
[----:B------:R-:W-:Y:S05]  /*5cf0*/  @!P0 BRA `(.L_x_39) ;  /* 0x0000006800dc8947 */ /* 0x000fea0003800000 */
[----:B-----5:R0:W-:Y:S01]  /*5d00*/  STL [R1+0xa0], R0 ;  /* 0x0000a00001007387 */ /* 0x0201e20000100800 */
[----:B------:R-:W-:Y:S01]  /*5d10*/  ULDC.64 UR4, c[0x0][0x5b8] ;  /* 0x00016e0000047ab9 */ /* 0x000fe20000000a00 */
[----:B------:R-:W-:Y:S02]  /*5d20*/  ULDC.64 UR8, c[0x0][0x5a8] ;  /* 0x00016a0000087ab9 */ /* 0x000fe40000000a00 */
[----:B0-----:R-:W2:Y:S01]  /*5d30*/  LDL.LU R0, [R1+0x74] ;  /* 0x0000740001007983 */ /* 0x001ea20000300800 */
[----:B------:R-:W-:Y:S01]  /*5d40*/  IMAD R32, R38, UR4, RZ ;  /* 0x0000000426207c24 */ /* 0x000fe2000f8e02ff */
[----:B------:R-:W-:Y:S01]  /*5d50*/  BSSY B1, `(.L_x_40) ;  /* 0x0000011000017945 */ /* 0x000fe20003800000 */
[----:B--2---:R-:W-:-:S04]  /*5d60*/  IMAD.WIDE.U32 R28, R0, UR4, R28 ;  /* 0x00000004001c7c25 */ /* 0x004fc8000f8e001c */
[----:B------:R-:W-:Y:S02]  /*5d70*/  IMAD R33, R0, UR5, R32 ;  /* 0x0000000500217c24 */ /* 0x000fe4000f8e0220 */
[----:B------:R0:W5:Y:S01]  /*5d80*/  LDL.LU R0, [R1+0xa0] ;  /* 0x0000a00001007983 */ /* 0x0001620000300800 */
[----:B------:R-:W-:Y:S01]  /*5d90*/  IADD3 R32, P0, R37, R28, RZ ;  /* 0x0000001c25207210 */ /* 0x000fe20007f1e0ff */
[----:B------:R-:W-:Y:S02]  /*5da0*/  ULDC.64 UR4, c[0x0][0x5b0] ;  /* 0x00016c0000047ab9 */ /* 0x000fe40000000a00 */
[----:B------:R-:W-:Y:S01]  /*5db0*/  IMAD R35, R31, UR4, RZ ;  /* 0x000000041f237c24 */ /* 0x000fe2000f8e02ff */
[----:B------:R-:W-:Y:S02]  /*5dc0*/  IADD3.X R33, R36, R29, R33, P0, !PT ;  /* 0x0000001d24217210 */ /* 0x000fe400007fe421 */
[----:B------:R-:W-:Y:S01]  /*5dd0*/  ISETP.GE.AND P0, PT, R39, 0x1, PT ;  /* 0x000000012700780c */ /* 0x000fe20003f06270 */
[----:B------:R-:W-:-:S02]  /*5de0*/  IMAD R35, R30, UR5, R35 ;  /* 0x000000051e237c24 */ /* 0x000fc4000f8e0223 */
[----:B------:R-:W-:Y:S01]  /*5df0*/  IMAD.WIDE.U32 R28, R30, UR4, R32 ;  /* 0x000000041e1c7c25 */ /* 0x000fe2000f8e0020 */
[----:B------:R-:W-:Y:S02]  /*5e00*/  ISETP.LT.OR P2, PT, R34, 0x1, !P0 ;  /* 0x000000012200780c */ /* 0x000fe40004741670 */
[----:B------:R-:W-:-:S04]  /*5e10*/  IADD3 R28, P1, R28, UR8, RZ ;  /* 0x000000081c1c7c10 */ /* 0x000fc8000ff3e0ff */
[--C-:B------:R-:W-:Y:S02]  /*5e20*/  IADD3.X R29, R29, UR9, R35.reuse, P1, !PT ;  /* 0x000000091d1d7c10 */ /* 0x100fe40008ffe423 */
[----:B------:R-:W-:-:S05]  /*5e30*/  PRMT R35, RZ, 0x7610, R35 ;  /* 0x00007610ff237816 */ /* 0x000fca0000000023 */
[----:B0-----:R-:W-:Y:S05]  /*5e40*/  @P2 BRA `(.L_x_41) ;  /* 0x0000000000042947 */ /* 0x001fea0003800000 */
[----:B------:R0:W5:Y:S02]  /*5e50*/  LDG.E.U8 R35, desc[UR18][R28.64] ;  /* 0x000000121c237981 */ /* 0x000164000c1e1100 */
.L_x_41:
[----:B------:R-:W-:Y:S05]  /*5e60*/  BSYNC B1 ;  /* 0x0000000000017941 */ /* 0x000fea0003800000 */
.L_x_40:
[----:B-----5:R-:W-:Y:S01]  /*5e70*/  LOP3.LUT R35, R35, 0xff, RZ, 0xc0, !PT ;  /* 0x000000ff23237812 */ /* 0x020fe200078ec0ff */
[----:B------:R-:W-:Y:S01]  /*5e80*/  BSSY B1, `(.L_x_42) ;  /* 0x000000b000017945 */ /* 0x000fe20003800000 */
[----:B------:R-:W-:Y:S02]  /*5e90*/  ISETP.LT.OR P3, PT, R34, 0x2, !P0 ;  /* 0x000000022200780c */ /* 0x000fe40004761670 */
[----:B------:R-:W-:-:S05]  /*5ea0*/  F2FP.F16.E5M2.UNPACK_B R35, R35 ;  /* 0x00000023ff23723e */ /* 0x000fca00020004ff */
[----:B------:R-:W-:-:S05]  /*5eb0*/  HADD2.F32 R35, -RZ, R35.H0_H0 ;  /* 0x20000023ff237230 */ /* 0x000fca0000004100 */
[----:B------:R-:W-:-:S04]  /*5ec0*/  FMUL R35, R35, UR24 ;  /* 0x0000001823237c20 */ /* 0x000fc80008400000 */
[----:B------:R-:W-:-:S05]  /*5ed0*/  FFMA R35, R228, UR25, R35 ;  /* 0x00000019e4237c23 */ /* 0x000fca0008000023 */
[----:B------:R-:W-:Y:S02]  /*5ee0*/  F2FP.SATFINITE.E5M2.F32.PACK_AB_MERGE_C R37, RZ, R35, RZ ;  /* 0x00000023ff25723e */ /* 0x000fe400048060ff */
[----:B------:R-:W-:-:S03]  /*5ef0*/  PRMT R35, RZ, 0x7610, R35 ;  /* 0x00007610ff237816 */ /* 0x000fc60000000023 */
[----:B------:R2:W-:Y:S01]  /*5f00*/  @!P2 STG.E.U8 desc[UR18][R24.64], R37 ;  /* 0x000000251800a986 */ /* 0x0005e2000c101112 */
[----:B------:R-:W-:Y:S05]  /*5f10*/  @P3 BRA `(.L_x_43) ;  /* 0x0000000000043947 */ /* 0x000fea0003800000 */
[----:B------:R3:W5:Y:S02]  /*5f20*/  LDG.E.U8 R35, desc[UR18][R28.64+0x1] ;  /* 0x000001121c237981 */ /* 0x000764000c1e1100 */
.L_x_43:
[----:B------:R-:W-:Y:S05]  /*5f30*/  BSYNC B1 ;  /* 0x0000000000017941 */ /* 0x000fea0003800000 */
.L_x_42:
[----:B-----5:R-:W-:Y:S01]  /*5f40*/  LOP3.LUT R35, R35, 0xff, RZ, 0xc0, !PT ;  /* 0x000000ff23237812 */ /* 0x020fe200078ec0ff */
[----:B------:R-:W-:Y:S01]  /*5f50*/  BSSY B1, `(.L_x_44) ;  /* 0x0000013000017945 */ /* 0x000fe20003800000 */
[----:B--2---:R-:W-:Y:S02]  /*5f60*/  IADD3 R37, P1, R30, 0x8, RZ ;  /* 0x000000081e257810 */ /* 0x004fe40007f3e0ff */
[----:B------:R-:W-:-:S03]  /*5f70*/  F2FP.F16.E5M2.UNPACK_B R35, R35 ;  /* 0x00000023ff23723e */ /* 0x000fc600020004ff */
[----:B------:R-:W-:Y:S01]  /*5f80*/  IMAD.X R31, RZ, RZ, R31, P1 ;  /* 0x000000ffff1f7224 */ /* 0x000fe200008e061f */
[----:B------:R-:W-:Y:S01]  /*5f90*/  ISETP.GE.AND P1, PT, R39, 0x9, PT ;  /* 0x000000092700780c */ /* 0x000fe20003f26270 */
[----:B------:R-:W-:Y:S02]  /*5fa0*/  HADD2.F32 R35, -RZ, R35.H0_H0 ;  /* 0x20000023ff237230 */ /* 0x000fe40000004100 */
[----:B------:R-:W-:Y:S01]  /*5fb0*/  IMAD R36, R31, UR4, RZ ;  /* 0x000000041f247c24 */ /* 0x000fe2000f8e02ff */
[----:B------:R-:W-:Y:S01]  /*5fc0*/  ISETP.LT.OR P4, PT, R34, 0x1, !P1 ;  /* 0x000000012200780c */ /* 0x000fe20004f81670 */
[----:B------:R-:W-:-:S04]  /*5fd0*/  IMAD.WIDE.U32 R32, R37, UR4, R32 ;  /* 0x0000000425207c25 */ /* 0x000fc8000f8e0020 */
[----:B------:R-:W-:Y:S01]  /*5fe0*/  FMUL R30, R35, UR24 ;  /* 0x00000018231e7c20 */ /* 0x000fe20008400000 */
[----:B------:R-:W-:-:S03]  /*5ff0*/  IMAD R37, R37, UR5, R36 ;  /* 0x0000000525257c24 */ /* 0x000fc6000f8e0224 */
[----:B------:R-:W-:Y:S01]  /*6000*/  FFMA R227, R227, UR25, R30 ;  /* 0x00000019e3e37c23 */ /* 0x000fe2000800001e */
[----:B------:R-:W-:Y:S02]  /*6010*/  IADD3 R30, P2, R32, UR8, RZ ;  /* 0x00000008201e7c10 */ /* 0x000fe4000ff5e0ff */
[----:B------:R-:W-:Y:S02]  /*6020*/  PRMT R32, RZ, 0x7610, R32 ;  /* 0x00007610ff207816 */ /* 0x000fe40000000020 */
[----:B------:R-:W-:Y:S02]  /*6030*/  F2FP.SATFINITE.E5M2.F32.PACK_AB_MERGE_C R227, RZ, R227, RZ ;  /* 0x000000e3ffe3723e */ /* 0x000fe400048060ff */
[----:B------:R-:W-:-:S03]  /*6040*/  IADD3.X R31, R33, UR9, R37, P2, !PT ;  /* 0x00000009211f7c10 */ /* 0x000fc600097fe425 */
[----:B------:R2:W-:Y:S01]  /*6050*/  @!P3 STG.E.U8 desc[UR18][R24.64+0x1], R227 ;  /* 0x000001e31800b986 */ /* 0x0005e2000c101112 */
[----:B------:R-:W-:Y:S05]  /*6060*/  @P4 BRA `(.L_x_45) ;  /* 0x0000000000044947 */ /* 0x000fea0003800000 */
[----:B------:R4:W5:Y:S02]  /*6070*/  LDG.E.U8 R32, desc[UR18][R30.64] ;  /* 0x000000121e207981 */ /* 0x000964000c1e1100 */
.L_x_45:
[----:B------:R-:W-:Y:S05]  /*6080*/  BSYNC B1 ;  /* 0x0000000000017941 */ /* 0x000fea0003800000 */
.L_x_44:
[----:B-----5:R-:W-:Y:S01]  /*6090*/  LOP3.LUT R32, R32, 0xff, RZ, 0xc0, !PT ;  /* 0x000000ff20207812 */ /* 0x020fe200078ec0ff */
[----:B------:R-:W-:Y:S01]  /*60a0*/  BSSY B1, `(.L_x_46) ;  /* 0x000000b000017945 */ /* 0x000fe20003800000 */
[----:B------:R-:W-:Y:S02]  /*60b0*/  ISETP.LT.OR P2, PT, R34, 0x2, !P1 ;  /* 0x000000022200780c */ /* 0x000fe40004f41670 */
[----:B------:R-:W-:-:S05]  /*60c0*/  F2FP.F16.E5M2.UNPACK_B R32, R32 ;  /* 0x00000020ff20723e */ /* 0x000fca00020004ff */
[----:B------:R-:W-:-:S05]  /*60d0*/  HADD2.F32 R32, -RZ, R32.H0_H0 ;  /* 0x20000020ff207230 */ /* 0x000fca0000004100 */
[----:B------:R-:W-:Y:S01]  /*60e0*/  FMUL R33, R32, UR24 ;  /* 0x0000001820217c20 */ /* 0x000fe20008400000 */
[----:B------:R-:W-:-:S03]  /*60f0*/  PRMT R32, RZ, 0x7610, R32 ;  /* 0x00007610ff207816 */ /* 0x000fc60000000020 */
[----:B------:R-:W-:-:S05]  /*6100*/  FFMA R33, R226, UR25, R33 ;  /* 0x00000019e2217c23 */ /* 0x000fca0008000021 */
[----:B------:R-:W-:-:S05]  /*6110*/  F2FP.SATFINITE.E5M2.F32.PACK_AB_MERGE_C R33, RZ, R33, RZ ;  /* 0x00000021ff21723e */ /* 0x000fca00048060ff */
[----:B------:R0:W-:Y:S01]  /*6120*/  @!P4 STG.E.U8 desc[UR18][R26.64], R33 ;  /* 0x000000211a00c986 */ /* 0x0001e2000c101112 */
[----:B------:R-:W-:Y:S05]  /*6130*/  @P2 BRA `(.L_x_47) ;  /* 0x0000000000042947 */ /* 0x000fea0003800000 */
[----:B------:R0:W5:Y:S02]  /*6140*/  LDG.E.U8 R32, desc[UR18][R30.64+0x1] ;  /* 0x000001121e207981 */ /* 0x000164000c1e1100 */
.L_x_47:
[----:B------:R-:W-:Y:S05]  /*6150*/  BSYNC B1 ;  /* 0x0000000000017941 */ /* 0x000fea0003800000 */
.L_x_46:
[----:B-----5:R-:W-:Y:S01]  /*6160*/  LOP3.LUT R32, R32, 0xff, RZ, 0xc0, !PT ;  /* 0x000000ff20207812 */ /* 0x020fe200078ec0ff */
[----:B------:R-:W-:Y:S01]  /*6170*/  BSSY B1, `(.L_x_48) ;  /* 0x000000b000017945 */ /* 0x000fe20003800000 */
[----:B------:R-:W-:Y:S02]  /*6180*/  ISETP.LT.OR P3, PT, R34, 0x9, !P0 ;  /* 0x000000092200780c */ /* 0x000fe40004761670 */
[----:B------:R-:W-:-:S05]  /*6190*/  F2FP.F16.E5M2.UNPACK_B R32, R32 ;  /* 0x00000020ff20723e */ /* 0x000fca00020004ff */
[----:B------:R-:W-:-:S05]  /*61a0*/  HADD2.F32 R32, -RZ, R32.H0_H0 ;  /* 0x20000020ff207230 */ /* 0x000fca0000004100 */
[----:B------:R-:W-:-:S04]  /*61b0*/  FMUL R32, R32, UR24 ;  /* 0x0000001820207c20 */ /* 0x000fc80008400000 */
[----:B------:R-:W-:-:S05]  /*61c0*/  FFMA R32, R225, UR25, R32 ;  /* 0x00000019e1207c23 */ /* 0x000fca0008000020 */
[----:B0-----:R-:W-:Y:S02]  /*61d0*/  F2FP.SATFINITE.E5M2.F32.PACK_AB_MERGE_C R33, RZ, R32, RZ ;  /* 0x00000020ff21723e */ /* 0x001fe400048060ff */
[----:B------:R-:W-:-:S03]  /*61e0*/  PRMT R32, RZ, 0x7610, R32 ;  /* 0x00007610ff207816 */ /* 0x000fc60000000020 */
[----:B------:R0:W-:Y:S01]  /*61f0*/  @!P2 STG.E.U8 desc[UR18][R26.64+0x1], R33 ;  /* 0x000001211a00a986 */ /* 0x0001e2000c101112 */
[----:B------:R-:W-:Y:S05]  /*6200*/  @P3 BRA `(.L_x_49) ;  /* 0x0000000000043947 */ /* 0x000fea0003800000 */
[----:B------:R0:W5:Y:S02]  /*6210*/  LDG.E.U8 R32, desc[UR18][R28.64+0x8] ;  /* 0x000008121c207981 */ /* 0x000164000c1e1100 */
.L_x_49:
[----:B------:R-:W-:Y:S05]  /*6220*/  BSYNC B1 ;  /* 0x0000000000017941 */ /* 0x000fea0003800000 */
.L_x_48:
[----:B-----5:R-:W-:Y:S01]  /*6230*/  LOP3.LUT R32, R32, 0xff, RZ, 0xc0, !PT ;  /* 0x000000ff20207812 */ /* 0x020fe200078ec0ff */
[----:B------:R-:W-:Y:S01]  /*6240*/  BSSY B1, `(.L_x_50) ;  /* 0x000000b000017945 */ /* 0x000fe20003800000 */
[----:B------:R-:W-:Y:S02]  /*6250*/  ISETP.LT.OR P2, PT, R34, 0xa, !P0 ;  /* 0x0000000a2200780c */ /* 0x000fe40004741670 */
[----:B------:R-:W-:-:S05]  /*6260*/  F2FP.F16.E5M2.UNPACK_B R32, R32 ;  /* 0x00000020ff20723e */ /* 0x000fca00020004ff */
[----:B------:R-:W-:-:S05]  /*6270*/  HADD2.F32 R32, -RZ, R32.H0_H0 ;  /* 0x20000020ff207230 */ /* 0x000fca0000004100 */
[----:B0-----:R-:W-:Y:S01]  /*6280*/  FMUL R33, R32, UR24 ;  /* 0x0000001820217c20 */ /* 0x001fe20008400000 */
[----:B------:R-:W-:-:S03]  /*6290*/  PRMT R32, RZ, 0x7610, R32 ;  /* 0x00007610ff207816 */ /* 0x000fc60000000020 */
[----:B------:R-:W-:-:S05]  /*62a0*/  FFMA R33, R224, UR25, R33 ;  /* 0x00000019e0217c23 */ /* 0x000fca0008000021 */
[----:B------:R-:W-:-:S05]  /*62b0*/  F2FP.SATFINITE.E5M2.F32.PACK_AB_MERGE_C R33, RZ, R33, RZ ;  /* 0x00000021ff21723e */ /* 0x000fca00048060ff */
[----:B------:R0:W-:Y:S01]  /*62c0*/  @!P3 STG.E.U8 desc[UR18][R24.64+0x8], R33 ;  /* 0x000008211800b986 */ /* 0x0001e2000c101112 */
[----:B------:R-:W-:Y:S05]  /*62d0*/  @P2 BRA `(.L_x_51) ;  /* 0x0000000000042947 */ /* 0x000fea0003800000 */
[----:B------:R0:W5:Y:S02]  /*62e0*/  LDG.E.U8 R32, desc[UR18][R28.64+0x9] ;  /* 0x000009121c207981 */ /* 0x000164000c1e1100 */
.L_x_51:
[----:B------:R-:W-:Y:S05]  /*62f0*/  BSYNC B1 ;  /* 0x0000000000017941 */ /* 0x000fea0003800000 */
.L_x_50:
        /* <DEDUP_REMOVED lines=12> */
.L_x_53:
[----:B------:R-:W-:Y:S05]  /*63c0*/  BSYNC B1 ;  /* 0x0000000000017941 */ /* 0x000fea0003800000 */
.L_x_52:
        /* <DEDUP_REMOVED lines=12> */
.L_x_55:
[----:B------:R-:W-:Y:S05]  /*6490*/  BSYNC B1 ;  /* 0x0000000000017941 */ /* 0x000fea0003800000 */
.L_x_54:
        /* <DEDUP_REMOVED lines=12> */
.L_x_57:
[----:B------:R-:W-:Y:S05]  /*6560*/  BSYNC B1 ;  /* 0x0000000000017941 */ /* 0x000fea0003800000 */
.L_x_56:
        /* <DEDUP_REMOVED lines=12> */
.L_x_59:
[----:B------:R-:W-:Y:S05]  /*6630*/  BSYNC B1 ;  /* 0x0000000000017941 */ /* 0x000fea0003800000 */
.L_x_58:
        /* <DEDUP_REMOVED lines=12> */
.L_x_61:
[----:B------:R-:W-:Y:S05]  /*6700*/  BSYNC B1 ;  /* 0x0000000000017941 */ /* 0x000fea0003800000 */
.L_x_60:
        /* <DEDUP_REMOVED lines=12> */
.L_x_63:
[----:B------:R-:W-:Y:S05]  /*67d0*/  BSYNC B1 ;  /* 0x0000000000017941 */ /* 0x000fea0003800000 */
.L_x_62:
        /* <DEDUP_REMOVED lines=12> */
.L_x_65:
[----:B------:R-:W-:Y:S05]  /*68a0*/  BSYNC B1 ;  /* 0x0000000000017941 */ /* 0x000fea0003800000 */
.L_x_64:
        /* <DEDUP_REMOVED lines=12> */
.L_x_67:
[----:B------:R-:W-:Y:S05]  /*6970*/  BSYNC B1 ;  /* 0x0000000000017941 */ /* 0x000fea0003800000 */
.L_x_66:
        /* <DEDUP_REMOVED lines=12> */
.L_x_69:
[----:B------:R-:W-:Y:S05]  /*6a40*/  BSYNC B1 ;  /* 0x0000000000017941 */ /* 0x000fea0003800000 */
.L_x_68:
        /* <DEDUP_REMOVED lines=12> */
.L_x_71:
[----:B------:R-:W-:Y:S05]  /*6b10*/  BSYNC B1 ;  /* 0x0000000000017941 */ /* 0x000fea0003800000 */
.L_x_70:
        /* <DEDUP_REMOVED lines=12> */
.L_x_73:
[----:B------:R-:W-:Y:S05]  /*6be0*/  BSYNC B1 ;  /* 0x0000000000017941 */ /* 0x000fea0003800000 */
.L_x_72:
        /* <DEDUP_REMOVED lines=12> */
.L_x_75:
[----:B------:R-:W-:Y:S05]  /*6cb0*/  BSYNC B1 ;  /* 0x0000000000017941 */ /* 0x000fea0003800000 */
.L_x_74:
        /* <DEDUP_REMOVED lines=12> */
.L_x_77:
[----:B------:R-:W-:Y:S05]  /*6d80*/  BSYNC B1 ;  /* 0x0000000000017941 */ /* 0x000fea0003800000 */
.L_x_76:
        /* <DEDUP_REMOVED lines=12> */
.L_x_79:
[----:B------:R-:W-:Y:S05]  /*6e50*/  BSYNC B1 ;  /* 0x0000000000017941 */ /* 0x000fea0003800000 */
.L_x_78:
        /* <DEDUP_REMOVED lines=12> */
.L_x_81:
[----:B------:R-:W-:Y:S05]  /*6f20*/  BSYNC B1 ;  /* 0x0000000000017941 */ /* 0x000fea0003800000 */
.L_x_80:
        /* <DEDUP_REMOVED lines=12> */
.L_x_83:
[----:B------:R-:W-:Y:S05]  /*6ff0*/  BSYNC B1 ;  /* 0x0000000000017941 */ /* 0x000fea0003800000 */
.L_x_82:
        /* <DEDUP_REMOVED lines=12> */
.L_x_85:
[----:B------:R-:W-:Y:S05]  /*70c0*/  BSYNC B1 ;  /* 0x0000000000017941 */ /* 0x000fea0003800000 */
.L_x_84:
        /* <DEDUP_REMOVED lines=12> */
.L_x_87:
[----:B------:R-:W-:Y:S05]  /*7190*/  BSYNC B1 ;  /* 0x0000000000017941 */ /* 0x000fea0003800000 */
.L_x_86:
        /* <DEDUP_REMOVED lines=12> */
.L_x_89:
[----:B------:R-:W-:Y:S05]  /*7260*/  BSYNC B1 ;  /* 0x0000000000017941 */ /* 0x000fea0003800000 */
.L_x_88:
        /* <DEDUP_REMOVED lines=12> */
.L_x_91:
[----:B------:R-:W-:Y:S05]  /*7330*/  BSYNC B1 ;  /* 0x0000000000017941 */ /* 0x000fea0003800000 */
.L_x_90:
        /* <DEDUP_REMOVED lines=12> */
.L_x_93:
[----:B------:R-:W-:Y:S05]  /*7400*/  BSYNC B1 ;  /* 0x0000000000017941 */ /* 0x000fea0003800000 */
.L_x_92:
        /* <DEDUP_REMOVED lines=12> */
.L_x_95:
[----:B------:R-:W-:Y:S05]  /*74d0*/  BSYNC B1 ;  /* 0x0000000000017941 */ /* 0x000fea0003800000 */
.L_x_94:
        /* <DEDUP_REMOVED lines=12> */
.L_x_97:
[----:B------:R-:W-:Y:S05]  /*75a0*/  BSYNC B1 ;  /* 0x0000000000017941 */ /* 0x000fea0003800000 */
.L_x_96:
        /* <DEDUP_REMOVED lines=12> */
.L_x_99:
[----:B------:R-:W-:Y:S05]  /*7670*/  BSYNC B1 ;  /* 0x0000000000017941 */ /* 0x000fea0003800000 */
.L_x_98:
        /* <DEDUP_REMOVED lines=12> */
.L_x_101:
[----:B------:R-:W-:Y:S05]  /*7740*/  BSYNC B1 ;  /* 0x0000000000017941 */ /* 0x000fea0003800000 */
.L_x_100:
        /* <DEDUP_REMOVED lines=12> */
.L_x_103:
[----:B------:R-:W-:Y:S05]  /*7810*/  BSYNC B1 ;  /* 0x0000000000017941 */ /* 0x000fea0003800000 */
.L_x_102:
        /* <DEDUP_REMOVED lines=12> */
.L_x_105:
[----:B------:R-:W-:Y:S05]  /*78e0*/  BSYNC B1 ;  /* 0x0000000000017941 */ /* 0x000fea0003800000 */
.L_x_104:
        /* <DEDUP_REMOVED lines=12> */
.L_x_107:
[----:B------:R-:W-:Y:S05]  /*79b0*/  BSYNC B1 ;  /* 0x0000000000017941 */ /* 0x000fea0003800000 */
.L_x_106:
        /* <DEDUP_REMOVED lines=12> */
.L_x_109:
[----:B------:R-:W-:Y:S05]  /*7a80*/  BSYNC B1 ;  /* 0x0000000000017941 */ /* 0x000fea0003800000 */
.L_x_108:
        /* <DEDUP_REMOVED lines=12> */
.L_x_111:
[----:B------:R-:W-:Y:S05]  /*7b50*/  BSYNC B1 ;  /* 0x0000000000017941 */ /* 0x000fea0003800000 */
.L_x_110:
        /* <DEDUP_REMOVED lines=12> */
.L_x_113:
[----:B------:R-:W-:Y:S05]  /*7c20*/  BSYNC B1 ;  /* 0x0000000000017941 */ /* 0x000fea0003800000 */
.L_x_112:
        /* <DEDUP_REMOVED lines=12> */
.L_x_115:
[----:B------:R-:W-:Y:S05]  /*7cf0*/  BSYNC B1 ;  /* 0x0000000000017941 */ /* 0x000fea0003800000 */
.L_x_114:
        /* <DEDUP_REMOVED lines=12> */
.L_x_117:
[----:B------:R-:W-:Y:S05]  /*7dc0*/  BSYNC B1 ;  /* 0x0000000000017941 */ /* 0x000fea0003800000 */
.L_x_116:
        /* <DEDUP_REMOVED lines=12> */
.L_x_119:
[----:B------:R-:W-:Y:S05]  /*7e90*/  BSYNC B1 ;  /* 0x0000000000017941 */ /* 0x000fea0003800000 */
.L_x_118:
        /* <DEDUP_REMOVED lines=12> */
.L_x_121:
[----:B------:R-:W-:Y:S05]  /*7f60*/  BSYNC B1 ;  /* 0x0000000000017941 */ /* 0x000fea0003800000 */
.L_x_120:
        /* <DEDUP_REMOVED lines=12> */
.L_x_123:
[----:B------:R-:W-:Y:S05]  /*8030*/  BSYNC B1 ;  /* 0x0000000000017941 */ /* 0x000fea0003800000 */
.L_x_122:
        /* <DEDUP_REMOVED lines=12> */
.L_x_125:
[----:B------:R-:W-:Y:S05]  /*8100*/  BSYNC B1 ;  /* 0x0000000000017941 */ /* 0x000fea0003800000 */
.L_x_124:
        /* <DEDUP_REMOVED lines=12> */
.L_x_127:
[----:B------:R-:W-:Y:S05]  /*81d0*/  BSYNC B1 ;  /* 0x0000000000017941 */ /* 0x000fea0003800000 */
.L_x_126:
        /* <DEDUP_REMOVED lines=12> */
.L_x_129:
[----:B------:R-:W-:Y:S05]  /*82a0*/  BSYNC B1 ;  /* 0x0000000000017941 */ /* 0x000fea0003800000 */
.L_x_128:
        /* <DEDUP_REMOVED lines=12> */
.L_x_131:
[----:B------:R-:W-:Y:S05]  /*8370*/  BSYNC B1 ;  /* 0x0000000000017941 */ /* 0x000fea0003800000 */
.L_x_130:
        /* <DEDUP_REMOVED lines=12> */
.L_x_133:
[----:B------:R-:W-:Y:S05]  /*8440*/  BSYNC B1 ;  /* 0x0000000000017941 */ /* 0x000fea0003800000 */
.L_x_132:
        /* <DEDUP_REMOVED lines=12> */
.L_x_135:
[----:B------:R-:W-:Y:S05]  /*8510*/  BSYNC B1 ;  /* 0x0000000000017941 */ /* 0x000fea0003800000 */
.L_x_134:
        /* <DEDUP_REMOVED lines=12> */
.L_x_137:
[----:B------:R-:W-:Y:S05]  /*85e0*/  BSYNC B1 ;  /* 0x0000000000017941 */ /* 0x000fea0003800000 */
.L_x_136:
        /* <DEDUP_REMOVED lines=12> */
.L_x_139:
[----:B------:R-:W-:Y:S05]  /*86b0*/  BSYNC B1 ;  /* 0x0000000000017941 */ /* 0x000fea0003800000 */
.L_x_138:
        /* <DEDUP_REMOVED lines=12> */
.L_x_141:
[----:B------:R-:W-:Y:S05]  /*8780*/  BSYNC B1 ;  /* 0x0000000000017941 */ /* 0x000fea0003800000 */
.L_x_140:
        /* <DEDUP_REMOVED lines=12> */
.L_x_143:
[----:B------:R-:W-:Y:S05]  /*8850*/  BSYNC B1 ;  /* 0x0000000000017941 */ /* 0x000fea0003800000 */
.L_x_142:
        /* <DEDUP_REMOVED lines=12> */
.L_x_145:
[----:B------:R-:W-:Y:S05]  /*8920*/  BSYNC B1 ;  /* 0x0000000000017941 */ /* 0x000fea0003800000 */
.L_x_144:
        /* <DEDUP_REMOVED lines=12> */
.L_x_147:
[----:B------:R-:W-:Y:S05]  /*89f0*/  BSYNC B1 ;  /* 0x0000000000017941 */ /* 0x000fea0003800000 */
.L_x_146:
        /* <DEDUP_REMOVED lines=12> */
.L_x_149:
[----:B------:R-:W-:Y:S05]  /*8ac0*/  BSYNC B1 ;  /* 0x0000000000017941 */ /* 0x000fea0003800000 */
.L_x_148:
        /* <DEDUP_REMOVED lines=12> */
.L_x_151:
[----:B------:R-:W-:Y:S05]  /*8b90*/  BSYNC B1 ;  /* 0x0000000000017941 */ /* 0x000fea0003800000 */
.L_x_150:
        /* <DEDUP_REMOVED lines=12> */
.L_x_153:
[----:B------:R-:W-:Y:S05]  /*8c60*/  BSYNC B1 ;  /* 0x0000000000017941 */ /* 0x000fea0003800000 */
.L_x_152:
        /* <DEDUP_REMOVED lines=12> */
.L_x_155:
[----:B------:R-:W-:Y:S05]  /*8d30*/  BSYNC B1 ;  /* 0x0000000000017941 */ /* 0x000fea0003800000 */
.L_x_154:
        /* <DEDUP_REMOVED lines=12> */
.L_x_157:
[----:B------:R-:W-:Y:S05]  /*8e00*/  BSYNC B1 ;  /* 0x0000000000017941 */ /* 0x000fea0003800000 */
.L_x_156:
        /* <DEDUP_REMOVED lines=12> */
.L_x_159:
[----:B------:R-:W-:Y:S05]  /*8ed0*/  BSYNC B1 ;  /* 0x0000000000017941 */ /* 0x000fea0003800000 */
.L_x_158:
        /* <DEDUP_REMOVED lines=12> */
.L_x_161:
[----:B------:R-:W-:Y:S05]  /*8fa0*/  BSYNC B1 ;  /* 0x0000000000017941 */ /* 0x000fea0003800000 */
.L_x_160:
        /* <DEDUP_REMOVED lines=12> */
.L_x_163:
[----:B------:R-:W-:Y:S05]  /*9070*/  BSYNC B1 ;  /* 0x0000000000017941 */ /* 0x000fea0003800000 */
.L_x_162:
        /* <DEDUP_REMOVED lines=12> */
.L_x_165:
[----:B------:R-:W-:Y:S05]  /*9140*/  BSYNC B1 ;  /* 0x0000000000017941 */ /* 0x000fea0003800000 */
.L_x_164:
        /* <DEDUP_REMOVED lines=12> */
.L_x_167:
[----:B------:R-:W-:Y:S05]  /*9210*/  BSYNC B1 ;  /* 0x0000000000017941 */ /* 0x000fea0003800000 */
.L_x_166:
        /* <DEDUP_REMOVED lines=12> */
.L_x_169:
[----:B------:R-:W-:Y:S05]  /*92e0*/  BSYNC B1 ;  /* 0x0000000000017941 */ /* 0x000fea0003800000 */
.L_x_168:
        /* <DEDUP_REMOVED lines=12> */
.L_x_171:
[----:B------:R-:W-:Y:S05]  /*93b0*/  BSYNC B1 ;  /* 0x0000000000017941 */ /* 0x000fea0003800000 */
.L_x_170:
        /* <DEDUP_REMOVED lines=12> */
.L_x_173:
[----:B------:R-:W-:Y:S05]  /*9480*/  BSYNC B1 ;  /* 0x0000000000017941 */ /* 0x000fea0003800000 */
.L_x_172:
        /* <DEDUP_REMOVED lines=12> */
.L_x_175:
[----:B------:R-:W-:Y:S05]  /*9550*/  BSYNC B1 ;  /* 0x0000000000017941 */ /* 0x000fea0003800000 */
.L_x_174:
        /* <DEDUP_REMOVED lines=12> */
.L_x_177:
[----:B------:R-:W-:Y:S05]  /*9620*/  BSYNC B1 ;  /* 0x0000000000017941 */ /* 0x000fea0003800000 */
.L_x_176:
        /* <DEDUP_REMOVED lines=12> */
.L_x_179:
[----:B------:R-:W-:Y:S05]  /*96f0*/  BSYNC B1 ;  /* 0x0000000000017941 */ /* 0x000fea0003800000 */
.L_x_178:
        /* <DEDUP_REMOVED lines=12> */
.L_x_181:
[----:B------:R-:W-:Y:S05]  /*97c0*/  BSYNC B1 ;  /* 0x0000000000017941 */ /* 0x000fea0003800000 */
.L_x_180:
        /* <DEDUP_REMOVED lines=12> */
.L_x_183:
[----:B------:R-:W-:Y:S05]  /*9890*/  BSYNC B1 ;  /* 0x0000000000017941 */ /* 0x000fea0003800000 */
.L_x_182:
        /* <DEDUP_REMOVED lines=12> */
.L_x_185:
[----:B------:R-:W-:Y:S05]  /*9960*/  BSYNC B1 ;  /* 0x0000000000017941 */ /* 0x000fea0003800000 */
.L_x_184:
        /* <DEDUP_REMOVED lines=12> */
.L_x_187:
[----:B------:R-:W-:Y:S05]  /*9a30*/  BSYNC B1 ;  /* 0x0000000000017941 */ /* 0x000fea0003800000 */
.L_x_186:
        /* <DEDUP_REMOVED lines=12> */
.L_x_189:
[----:B------:R-:W-:Y:S05]  /*9b00*/  BSYNC B1 ;  /* 0x0000000000017941 */ /* 0x000fea0003800000 */
.L_x_188:
        /* <DEDUP_REMOVED lines=12> */
.L_x_191:
[----:B------:R-:W-:Y:S05]  /*9bd0*/  BSYNC B1 ;  /* 0x0000000000017941 */ /* 0x000fea0003800000 */
.L_x_190:
        /* <DEDUP_REMOVED lines=12> */
.L_x_193:
[----:B------:R-:W-:Y:S05]  /*9ca0*/  BSYNC B1 ;  /* 0x0000000000017941 */ /* 0x000fea0003800000 */
.L_x_192:
        /* <DEDUP_REMOVED lines=12> */
.L_x_195:
[----:B------:R-:W-:Y:S05]  /*9d70*/  BSYNC B1 ;  /* 0x0000000000017941 */ /* 0x000fea0003800000 */
.L_x_194:
[----:B-----5:R-:W-:Y:S01]  /*9d80*/  LOP3.LUT R32, R32, 0xff, RZ, 0xc0, !PT ;  /* 0x000000ff20207812 */ /* 0x020fe200078ec0ff */
[----:B------:R-:W-:Y:S01]  /*9d90*/  BSSY B1, `(.L_x_196) ;  /* 0x000000b000017945 */ /* 0x000fe20003800000 */
[----:B------:R-:W-:Y:S02]  /*9da0*/  ISETP.LT.OR P3, PT, R34, 0x99, !P1 ;  /* 0x000000992200780c */ /* 0x000fe40004f61670 */
[----:B------:R-:W-:-:S05]  /*9db0*/  F2FP.F16.E5M2.UNPACK_B R32, R32 ;  /* 0x00000020ff20723e */ /* 0x000fca00020004ff */
[----:B------:R-:W-:-:S05]  /*9dc0*/  HADD2.F32 R32, -RZ, R32.H0_H0 ;  /* 0x20000020ff207230 */ /* 0x000fca0000004100 */
[----:B------:R-:W-:-:S04]  /*9dd0*/  FMUL R32, R32, UR24 ;  /* 0x0000001820207c20 */ /* 0x000fc80008400000 */
[----:B------:R-:W-:Y:S01]  /*9de0*/  FFMA R32, R23, UR25, R32 ;  /* 0x0000001917207c23 */ /* 0x000fe20008000020 */
[----:B------:R-:W-:-:S04]  /*9df0*/  PRMT R23, RZ, 0x7610, R23 ;  /* 0x00007610ff177816 */ /* 0x000fc80000000017 */
[----:B0-----:R-:W-:-:S05]  /*9e00*/  F2FP.SATFINITE.E5M2.F32.PACK_AB_MERGE_C R33, RZ, R32, RZ ;  /* 0x00000020ff21723e */ /* 0x001fca00048060ff */
[----:B------:R0:W-:Y:S01]  /*9e10*/  @!P2 STG.E.U8 desc[UR18][R24.64+0x99], R33 ;  /* 0x000099211800a986 */ /* 0x0001e2000c101112 */
[----:B------:R-:W-:Y:S05]  /*9e20*/  @P3 BRA `(.L_x_197) ;  /* 0x0000000000043947 */ /* 0x000fea0003800000 */
[----:B------:R0:W5:Y:S02]  /*9e30*/  LDG.E.U8 R23, desc[UR18][R30.64+0x98] ;  /* 0x000098121e177981 */ /* 0x000164000c1e1100 */
.L_x_197:
[----:B------:R-:W-:Y:S05]  /*9e40*/  BSYNC B1 ;  /* 0x0000000000017941 */ /* 0x000fea0003800000 */
.L_x_196:
        /* <DEDUP_REMOVED lines=8> */
[----:B------:R-:W-:-:S05]  /*9ed0*/  F2FP.SATFINITE.E5M2.F32.PACK_AB_MERGE_C R23, RZ, R23, RZ ;  /* 0x00000017ff17723e */ /* 0x000fca00048060ff */
[----:B------:R0:W-:Y:S01]  /*9ee0*/  @!P3 STG.E.U8 desc[UR18][R26.64+0x98], R23 ;  /* 0x000098171a00b986 */ /* 0x0001e2000c101112 */
[----:B------:R-:W-:Y:S05]  /*9ef0*/  @P2 BRA `(.L_x_199) ;  /* 0x0000000000042947 */ /* 0x000fea0003800000 */
[----:B------:R0:W5:Y:S02]  /*9f00*/  LDG.E.U8 R22, desc[UR18][R30.64+0x99] ;  /* 0x000099121e167981 */ /* 0x000164000c1e1100 */
.L_x_199:
[----:B------:R-:W-:Y:S05]  /*9f10*/  BSYNC B1 ;  /* 0x0000000000017941 */ /* 0x000fea0003800000 */
.L_x_198:
        /* <DEDUP_REMOVED lines=12> */
.L_x_201:
[----:B------:R-:W-:Y:S05]  /*9fe0*/  BSYNC B1 ;  /* 0x0000000000017941 */ /* 0x000fea0003800000 */
.L_x_200:
        /* <DEDUP_REMOVED lines=12> */
.L_x_203:
[----:B------:R-:W-:Y:S05]  /*a0b0*/  BSYNC B1 ;  /* 0x0000000000017941 */ /* 0x000fea0003800000 */
.L_x_202:
        /* <DEDUP_REMOVED lines=12> */
.L_x_205:
[----:B------:R-:W-:Y:S05]  /*a180*/  BSYNC B1 ;  /* 0x0000000000017941 */ /* 0x000fea0003800000 */
.L_x_204:
        /* <DEDUP_REMOVED lines=12> */
.L_x_207:
[----:B------:R-:W-:Y:S05]  /*a250*/  BSYNC B1 ;  /* 0x0000000000017941 */ /* 0x000fea0003800000 */
.L_x_206:
        /* <DEDUP_REMOVED lines=12> */
.L_x_209:
[----:B------:R-:W-:Y:S05]  /*a320*/  BSYNC B1 ;  /* 0x0000000000017941 */ /* 0x000fea0003800000 */
.L_x_208:
        /* <DEDUP_REMOVED lines=12> */
.L_x_211:
[----:B------:R-:W-:Y:S05]  /*a3f0*/  BSYNC B1 ;  /* 0x0000000000017941 */ /* 0x000fea0003800000 */
.L_x_210:
        /* <DEDUP_REMOVED lines=12> */
.L_x_213:
[----:B------:R-:W-:Y:S05]  /*a4c0*/  BSYNC B1 ;  /* 0x0000000000017941 */ /* 0x000fea0003800000 */
.L_x_212:
        /* <DEDUP_REMOVED lines=12> */
.L_x_215:
[----:B------:R-:W-:Y:S05]  /*a590*/  BSYNC B1 ;  /* 0x0000000000017941 */ /* 0x000fea0003800000 */
.L_x_214:
        /* <DEDUP_REMOVED lines=12> */
.L_x_217:
[----:B------:R-:W-:Y:S05]  /*a660*/  BSYNC B1 ;  /* 0x0000000000017941 */ /* 0x000fea0003800000 */
.L_x_216:
        /* <DEDUP_REMOVED lines=12> */
.L_x_219:
[----:B------:R-:W-:Y:S05]  /*a730*/  BSYNC B1 ;  /* 0x0000000000017941 */ /* 0x000fea0003800000 */
.L_x_218:
        /* <DEDUP_REMOVED lines=12> */
.L_x_221:
[----:B------:R-:W-:Y:S05]  /*a800*/  BSYNC B1 ;  /* 0x0000000000017941 */ /* 0x000fea0003800000 */
.L_x_220:
        /* <DEDUP_REMOVED lines=12> */
.L_x_223:
[----:B------:R-:W-:Y:S05]  /*a8d0*/  BSYNC B1 ;  /* 0x0000000000017941 */ /* 0x000fea0003800000 */
.L_x_222:
        /* <DEDUP_REMOVED lines=12> */
.L_x_225:
[----:B------:R-:W-:Y:S05]  /*a9a0*/  BSYNC B1 ;  /* 0x0000000000017941 */ /* 0x000fea0003800000 */
.L_x_224:
        /* <DEDUP_REMOVED lines=12> */
.L_x_227:
[----:B------:R-:W-:Y:S05]  /*aa70*/  BSYNC B1 ;  /* 0x0000000000017941 */ /* 0x000fea0003800000 */
.L_x_226:
        /* <DEDUP_REMOVED lines=12> */
.L_x_229:
[----:B------:R-:W-:Y:S05]  /*ab40*/  BSYNC B1 ;  /* 0x0000000000017941 */ /* 0x000fea0003800000 */
.L_x_228:
        /* <DEDUP_REMOVED lines=12> */
.L_x_231:
[----:B------:R-:W-:Y:S05]  /*ac10*/  BSYNC B1 ;  /* 0x0000000000017941 */ /* 0x000fea0003800000 */
.L_x_230:
        /* <DEDUP_REMOVED lines=12> */
.L_x_233:
[----:B------:R-:W-:Y:S05]  /*ace0*/  BSYNC B1 ;  /* 0x0000000000017941 */ /* 0x000fea0003800000 */
.L_x_232:
        /* <DEDUP_REMOVED lines=12> */
.L_x_235:
[----:B------:R-:W-:Y:S05]  /*adb0*/  BSYNC B1 ;  /* 0x0000000000017941 */ /* 0x000fea0003800000 */
.L_x_234:
        /* <DEDUP_REMOVED lines=12> */
.L_x_237:
[----:B------:R-:W-:Y:S05]  /*ae80*/  BSYNC B1 ;  /* 0x0000000000017941 */ /* 0x000fea0003800000 */
.L_x_236:
        /* <DEDUP_REMOVED lines=12> */
.L_x_239:
[----:B------:R-:W-:Y:S05]  /*af50*/  BSYNC B1 ;  /* 0x0000000000017941 */ /* 0x000fea0003800000 */
.L_x_238:
[----:B-----5:R-:W-:Y:S01]  /*af60*/  LOP3.LUT R2, R2, 0xff, RZ, 0xc0, !PT ;  /* 0x000000ff02027812 */ /* 0x020fe200078ec0ff */
[----:B------:R-:W-:Y:S01]  /*af70*/  BSSY B1, `(.L_x_240) ;  /* 0x000000b000017945 */ /* 0x000fe20003800000 */
[----:B------:R-:W-:Y:S02]  /*af80*/  ISETP.LT.OR P3, PT, R34, 0xc9, !P0 ;  /* 0x000000c92200780c */ /* 0x000fe40004761670 */
[----:B------:R-:W-:-:S05]  /*af90*/  F2FP.F16.E5M2.UNPACK_B R2, R2 ;  /* 0x00000002ff02723e */ /* 0x000fca00020004ff */
[----:B------:R-:W-:-:S05]  /*afa0*/  HADD2.F32 R2, -RZ, R2.H0_H0 ;  /* 0x20000002ff027230 */ /* 0x000fca0000004100 */
[----:B0-----:R-:W-:-:S04]  /*afb0*/  FMUL R3, R2, UR24 ;  /* 0x0000001802037c20 */ /* 0x001fc80008400000 */
[----:B------:R-:W-:Y:S01]  /*afc0*/  FFMA R3, R0, UR25, R3 ;  /* 0x0000001900037c23 */ /* 0x000fe20008000003 */
[----:B------:R-:W-:-:S04]  /*afd0*/  PRMT R0, RZ, 0x7610, R0 ;  /* 0x00007610ff007816 */ /* 0x000fc80000000000 */
[----:B------:R-:W-:-:S05]  /*afe0*/  F2FP.SATFINITE.E5M2.F32.PACK_AB_MERGE_C R3, RZ, R3, RZ ;  /* 0x00000003ff03723e */ /* 0x000fca00048060ff */
[----:B------:R0:W-:Y:S01]  /*aff0*/  @!P2 STG.E.U8 desc[UR18][R26.64+0xc1], R3 ;  /* 0x0000c1031a00a986 */ /* 0x0001e2000c101112 */
[----:B------:R-:W-:Y:S05]  /*b000*/  @P3 BRA `(.L_x_241) ;  /* 0x0000000000043947 */ /* 0x000fea0003800000 */
[----:B------:R0:W5:Y:S02]  /*b010*/  LDG.E.U8 R0, desc[UR18][R28.64+0xc8] ;  /* 0x0000c8121c007981 */ /* 0x000164000c1e1100 */
.L_x_241:
[----:B------:R-:W-:Y:S05]  /*b020*/  BSYNC B1 ;  /* 0x0000000000017941 */ /* 0x000fea0003800000 */
.L_x_240:
[----:B------:R-:W2:Y:S01]  /*b030*/  LDL.LU R2, [R1] ;  /* 0x0000000001027983 */ /* 0x000ea20000300800 */
[----:B-----5:R-:W-:Y:S01]  /*b040*/  LOP3.LUT R0, R0, 0xff, RZ, 0xc0, !PT ;  /* 0x000000ff00007812 */ /* 0x020fe200078ec0ff */
[----:B------:R-:W-:Y:S01]  /*b050*/  BSSY B1, `(.L_x_242) ;  /* 0x000000b000017945 */ /* 0x000fe20003800000 */
[----:B------:R-:W-:Y:S02]  /*b060*/  ISETP.LT.OR P2, PT, R34, 0xca, !P0 ;  /* 0x000000ca2200780c */ /* 0x000fe40004741670 */
[----:B------:R-:W-:-:S05]  /*b070*/  F2FP.F16.E5M2.UNPACK_B R0, R0 ;  /* 0x00000000ff00723e */ /* 0x000fca00020004ff */
[----:B------:R-:W-:-:S05]  /*b080*/  HADD2.F32 R0, -RZ, R0.H0_H0 ;  /* 0x20000000ff007230 */ /* 0x000fca0000004100 */
[----:B------:R-:W-:-:S04]  /*b090*/  FMUL R0, R0, UR24 ;  /* 0x0000001800007c20 */ /* 0x000fc80008400000 */
[----:B--2---:R-:W-:-:S05]  /*b0a0*/  FFMA R0, R2, UR25, R0 ;  /* 0x0000001902007c23 */ /* 0x004fca0008000000 */
[----:B0-----:R-:W-:Y:S02]  /*b0b0*/  F2FP.SATFINITE.E5M2.F32.PACK_AB_MERGE_C R3, RZ, R0, RZ ;  /* 0x00000000ff03723e */ /* 0x001fe400048060ff */
[----:B------:R-:W-:-:S03]  /*b0c0*/  PRMT R0, RZ, 0x7610, R0 ;  /* 0x00007610ff007816 */ /* 0x000fc60000000000 */
[----:B------:R0:W-:Y:S01]  /*b0d0*/  @!P3 STG.E.U8 desc[UR18][R24.64+0xc8], R3 ;  /* 0x0000c8031800b986 */ /* 0x0001e2000c101112 */
[----:B------:R-:W-:Y:S05]  /*b0e0*/  @P2 BRA `(.L_x_243) ;  /* 0x0000000000042947 */ /* 0x000fea0003800000 */
[----:B------:R2:W5:Y:S02]  /*b0f0*/  LDG.E.U8 R0, desc[UR18][R28.64+0xc9] ;  /* 0x0000c9121c007981 */ /* 0x000564000c1e1100 */
.L_x_243:
[----:B------:R-:W-:Y:S05]  /*b100*/  BSYNC B1 ;  /* 0x0000000000017941 */ /* 0x000fea0003800000 */
.L_x_242:
[----:B------:R-:W3:Y:S01]  /*b110*/  LDL.LU R2, [R1+0x4] ;  /* 0x0000040001027983 */ /* 0x000ee20000300800 */
[----:B-----5:R-:W-:Y:S01]  /*b120*/  LOP3.LUT R0, R0, 0xff, RZ, 0xc0, !PT ;  /* 0x000000ff00007812 */ /* 0x020fe200078ec0ff */
[----:B------:R-:W-:Y:S01]  /*b130*/  BSSY B1, `(.L_x_244) ;  /* 0x000000b000017945 */ /* 0x000fe20003800000 */
[----:B------:R-:W-:Y:S02]  /*b140*/  ISETP.LT.OR P3, PT, R34, 0xc9, !P1 ;  /* 0x000000c92200780c */ /* 0x000fe40004f61670 */
[----:B------:R-:W-:-:S05]  /*b150*/  F2FP.F16.E5M2.UNPACK_B R0, R0 ;  /* 0x00000000ff00723e */ /* 0x000fca00020004ff */
[----:B------:R-:W-:-:S05]  /*b160*/  HADD2.F32 R0, -RZ, R0.H0_H0 ;  /* 0x20000000ff007230 */ /* 0x000fca0000004100 */
[----:B------:R-:W-:-:S04]  /*b170*/  FMUL R0, R0, UR24 ;  /* 0x0000001800007c20 */ /* 0x000fc80008400000 */
[----:B---3--:R-:W-:-:S05]  /*b180*/  FFMA R0, R2, UR25, R0 ;  /* 0x0000001902007c23 */ /* 0x008fca0008000000 */
[----:B0-----:R-:W-:Y:S02]  /*b190*/  F2FP.SATFINITE.E5M2.F32.PACK_AB_MERGE_C R3, RZ, R0, RZ ;  /* 0x00000000ff03723e */ /* 0x001fe400048060ff */
[----:B------:R-:W-:-:S03]  /*b1a0*/  PRMT R0, RZ, 0x7610, R0 ;  /* 0x00007610ff007816 */ /* 0x000fc60000000000 */
[----:B------:R0:W-:Y:S01]  /*b1b0*/  @!P2 STG.E.U8 desc[UR18][R24.64+0xc9], R3 ;  /* 0x0000c9031800a986 */ /* 0x0001e2000c101112 */
[----:B------:R-:W-:Y:S05]  /*b1c0*/  @P3 BRA `(.L_x_245) ;  /* 0x0000000000043947 */ /* 0x000fea0003800000 */
[----:B------:R3:W5:Y:S02]  /*b1d0*/  LDG.E.U8 R0, desc[UR18][R30.64+0xc8] ;  /* 0x0000c8121e007981 */ /* 0x000764000c1e1100 */
.L_x_245:
[----:B------:R-:W-:Y:S05]  /*b1e0*/  BSYNC B1 ;  /* 0x0000000000017941 */ /* 0x000fea0003800000 */
.L_x_244:
[----:B------:R-:W2:Y:S01]  /*b1f0*/  LDL.LU R2, [R1+0x8] ;  /* 0x0000080001027983 */ /* 0x000ea20000300800 */
        /* <DEDUP_REMOVED lines=12> */
.L_x_247:
[----:B------:R-:W-:Y:S05]  /*b2c0*/  BSYNC B1 ;  /* 0x0000000000017941 */ /* 0x000fea0003800000 */
.L_x_246:
        /* <DEDUP_REMOVED lines=13> */
.L_x_249:
[----:B------:R-:W-:Y:S05]  /*b3a0*/  BSYNC B1 ;  /* 0x0000000000017941 */ /* 0x000fea0003800000 */
.L_x_248:
        /* <DEDUP_REMOVED lines=13> */
.L_x_251:
[----:B------:R-:W-:Y:S05]  /*b480*/  BSYNC B1 ;  /* 0x0000000000017941 */ /* 0x000fea0003800000 */
.L_x_250:
        /* <DEDUP_REMOVED lines=13> */
.L_x_253:
[----:B------:R-:W-:Y:S05]  /*b560*/  BSYNC B1 ;  /* 0x0000000000017941 */ /* 0x000fea0003800000 */
.L_x_252:
        /* <DEDUP_REMOVED lines=13> */
.L_x_255:
[----:B------:R-:W-:Y:S05]  /*b640*/  BSYNC B1 ;  /* 0x0000000000017941 */ /* 0x000fea0003800000 */
.L_x_254:
        /* <DEDUP_REMOVED lines=13> */
.L_x_257:
[----:B------:R-:W-:Y:S05]  /*b720*/  BSYNC B1 ;  /* 0x0000000000017941 */ /* 0x000fea0003800000 */
.L_x_256:
        /* <DEDUP_REMOVED lines=13> */
.L_x_259:
[----:B------:R-:W-:Y:S05]  /*b800*/  BSYNC B1 ;  /* 0x0000000000017941 */ /* 0x000fea0003800000 */
.L_x_258:
        /* <DEDUP_REMOVED lines=13> */
.L_x_261:
[----:B------:R-:W-:Y:S05]  /*b8e0*/  BSYNC B1 ;  /* 0x0000000000017941 */ /* 0x000fea0003800000 */
.L_x_260:
        /* <DEDUP_REMOVED lines=13> */
.L_x_263:
[----:B------:R-:W-:Y:S05]  /*b9c0*/  BSYNC B1 ;  /* 0x0000000000017941 */ /* 0x000fea0003800000 */
.L_x_262:
        /* <DEDUP_REMOVED lines=13> */
.L_x_265:
[----:B------:R-:W-:Y:S05]  /*baa0*/  BSYNC B1 ;  /* 0x0000000000017941 */ /* 0x000fea0003800000 */
.L_x_264:
        /* <DEDUP_REMOVED lines=13> */
.L_x_267:
[----:B------:R-:W-:Y:S05]  /*bb80*/  BSYNC B1 ;  /* 0x0000000000017941 */ /* 0x000fea0003800000 */
.L_x_266:
        /* <DEDUP_REMOVED lines=13> */
.L_x_269:
[----:B------:R-:W-:Y:S05]  /*bc60*/  BSYNC B1 ;  /* 0x0000000000017941 */ /* 0x000fea0003800000 */
.L_x_268:
        /* <DEDUP_REMOVED lines=13> */
.L_x_271:
[----:B------:R-:W-:Y:S05]  /*bd40*/  BSYNC B1 ;  /* 0x0000000000017941 */ /* 0x000fea0003800000 */
.L_x_270:
        /* <DEDUP_REMOVED lines=13> */
.L_x_273:
[----:B------:R-:W-:Y:S05]  /*be20*/  BSYNC B1 ;  /* 0x0000000000017941 */ /* 0x000fea0003800000 */
.L_x_272:
        /* <DEDUP_REMOVED lines=13> */
.L_x_275:
[----:B------:R-:W-:Y:S05]  /*bf00*/  BSYNC B1 ;  /* 0x0000000000017941 */ /* 0x000fea0003800000 */
.L_x_274:
        /* <DEDUP_REMOVED lines=13> */
.L_x_277:
[----:B------:R-:W-:Y:S05]  /*bfe0*/  BSYNC B1 ;  /* 0x0000000000017941 */ /* 0x000fea0003800000 */
.L_x_276:
        /* <DEDUP_REMOVED lines=13> */
.L_x_279:
[----:B------:R-:W-:Y:S05]  /*c0c0*/  BSYNC B1 ;  /* 0x0000000000017941 */ /* 0x000fea0003800000 */
.L_x_278:
        /* <DEDUP_REMOVED lines=13> */
.L_x_281:
[----:B------:R-:W-:Y:S05]  /*c1a0*/  BSYNC B1 ;  /* 0x0000000000017941 */ /* 0x000fea0003800000 */
.L_x_280:
        /* <DEDUP_REMOVED lines=13> */
.L_x_283:
[----:B------:R-:W-:Y:S05]  /*c280*/  BSYNC B1 ;  /* 0x0000000000017941 */ /* 0x000fea0003800000 */
.L_x_282:
        /* <DEDUP_REMOVED lines=13> */
.L_x_285:
[----:B------:R-:W-:Y:S05]  /*c360*/  BSYNC B1 ;  /* 0x0000000000017941 */ /* 0x000fea0003800000 */
.L_x_284:
        /* <DEDUP_REMOVED lines=13> */
.L_x_287:
[----:B------:R-:W-:Y:S05]  /*c440*/  BSYNC B1 ;  /* 0x0000000000017941 */ /* 0x000fea0003800000 */
.L_x_286:
        /* <DEDUP_REMOVED lines=13> */
.L_x_289:
[----:B------:R-:W-:Y:S05]  /*c520*/  BSYNC B1 ;  /* 0x0000000000017941 */ /* 0x000fea0003800000 */
.L_x_288:
        /* <DEDUP_REMOVED lines=13> */
.L_x_291:
[----:B------:R-:W-:Y:S05]  /*c600*/  BSYNC B1 ;  /* 0x0000000000017941 */ /* 0x000fea0003800000 */
.L_x_290:
        /* <DEDUP_REMOVED lines=13> */
.L_x_293:
[----:B------:R-:W-:Y:S05]  /*c6e0*/  BSYNC B1 ;  /* 0x0000000000017941 */ /* 0x000fea0003800000 */
.L_x_292:
        /* <DEDUP_REMOVED lines=13> */
.L_x_295:
[----:B------:R-:W-:Y:S05]  /*c7c0*/  BSYNC B1 ;  /* 0x0000000000017941 */ /* 0x000fea0003800000 */
.L_x_294:
[----:B------:R-:W-:Y:S05]  /*c7d0*/  @P1 BRA `(.L_x_296) ;  /* 0x00000020009c1947 */ /* 0x000fea0003800000 */
[----:B------:R-:W2:Y:S01]  /*c7e0*/  LDL.LU R2, [R1+0x6c] ;  /* 0x00006c0001027983 */ /* 0x000ea20000300800 */
[----:B-----5:R-:W-:-:S04]  /*c7f0*/  LOP3.LUT R0, R0, 0xff, RZ, 0xc0, !PT ;  /* 0x000000ff00007812 */ /* 0x020fc800078ec0ff */
[----:B------:R-:W-:-:S05]  /*c800*/  F2FP.F16.E5M2.UNPACK_B R0, R0 ;  /* 0x00000000ff00723e */ /* 0x000fca00020004ff */
[----:B------:R-:W-:-:S05]  /*c810*/  HADD2.F32 R0, -RZ, R0.H0_H0 ;  /* 0x20000000ff007230 */ /* 0x000fca0000004100 */
[----:B------:R-:W-:-:S04]  /*c820*/  FMUL R0, R0, UR24 ;  /* 0x0000001800007c20 */ /* 0x000fc80008400000 */
[----:B--2---:R-:W-:-:S05]  /*c830*/  FFMA R0, R2, UR25, R0 ;  /* 0x0000001902007c23 */ /* 0x004fca0008000000 */
[----:B0-----:R-:W-:-:S05]  /*c840*/  F2FP.SATFINITE.E5M2.F32.PACK_AB_MERGE_C R3, RZ, R0, RZ ;  /* 0x00000000ff03723e */ /* 0x001fca00048060ff */
[----:B------:R0:W-:Y:S01]  /*c850*/  STG.E.U8 desc[UR18][R26.64+0xf9], R3 ;  /* 0x0000f9031a007986 */ /* 0x0001e2000c101112 */
[----:B------:R-:W-:Y:S05]  /*c860*/  BRA `(.L_x_296) ;  /* 0x0000002000787947 */ /* 0x000fea0003800000 */
.L_x_39:
[C---:B------:R-:W-:Y:S01]  /*c870*/  ISETP.GE.AND P1, PT, R39.reuse, 0x1, PT ;  /* 0x000000012700780c */ /* 0x040fe20003f26270 */
[----:B------:R-:W-:Y:S01]  /*c880*/  FMUL R228, R228, UR25 ;  /* 0x00000019e4e47c20 */ /* 0x000fe20008400000 */
[----:B------:R-:W-:Y:S01]  /*c890*/  ISETP.GE.AND P0, PT, R39, 0x9, PT ;  /* 0x000000092700780c */ /* 0x000fe20003f06270 */
[----:B------:R-:W-:Y:S01]  /*c8a0*/  FMUL R227, R227, UR25 ;  /* 0x00000019e3e37c20 */ /* 0x000fe20008400000 */
[C---:B------:R-:W-:Y:S02]  /*c8b0*/  ISETP.LT.OR P2, PT, R34.reuse, 0x1, !P1 ;  /* 0x000000012200780c */ /* 0x040fe40004f41670 */
[C---:B------:R-:W-:Y:S02]  /*c8c0*/  ISETP.LT.OR P3, PT, R34.reuse, 0x2, !P1 ;  /* 0x000000022200780c */ /* 0x040fe40004f61670 */
[----:B------:R-:W-:Y:S01]  /*c8d0*/  ISETP.LT.OR P4, PT, R34, 0x2, !P0 ;  /* 0x000000022200780c */ /* 0x000fe20004781670 */
[----:B------:R-:W-:Y:S01]  /*c8e0*/  FMUL R225, R225, UR25 ;  /* 0x00000019e1e17c20 */ /* 0x000fe20008400000 */
[----:B------:R-:W-:Y:S01]  /*c8f0*/  F2FP.SATFINITE.E5M2.F32.PACK_AB_MERGE_C R29, RZ, R228, RZ ;  /* 0x000000e4ff1d723e */ /* 0x000fe200048060ff */
[----:B------:R-:W-:Y:S01]  /*c900*/  FMUL R226, R226, UR25 ;  /* 0x00000019e2e27c20 */ /* 0x000fe20008400000 */
[----:B------:R-:W-:Y:S01]  /*c910*/  F2FP.SATFINITE.E5M2.F32.PACK_AB_MERGE_C R227, RZ, R227, RZ ;  /* 0x000000e3ffe3723e */ /* 0x000fe200048060ff */
[----:B------:R-:W-:Y:S01]  /*c920*/  FMUL R224, R224, UR25 ;  /* 0x00000019e0e07c20 */ /* 0x000fe20008400000 */
[----:B------:R-:W-:-:S03]  /*c930*/  F2FP.SATFINITE.E5M2.F32.PACK_AB_MERGE_C R225, RZ, R225, RZ ;  /* 0x000000e1ffe1723e */ /* 0x000fc600048060ff */
[----:B------:R0:W-:Y:S01]  /*c940*/  @!P2 STG.E.U8 desc[UR18][R24.64], R29 ;  /* 0x0000001d1800a986 */ /* 0x0001e2000c101112 */
[----:B------:R-:W-:-:S03]  /*c950*/  F2FP.SATFINITE.E5M2.F32.PACK_AB_MERGE_C R31, RZ, R224, RZ ;  /* 0x000000e0ff1f723e */ /* 0x000fc600048060ff */
[----:B------:R2:W-:Y:S04]  /*c960*/  @!P3 STG.E.U8 desc[UR18][R24.64+0x1], R227 ;  /* 0x000001e31800b986 */ /* 0x0005e8000c101112 */
[----:B------:R3:W-:Y:S01]  /*c970*/  @!P4 STG.E.U8 desc[UR18][R26.64+0x1], R225 ;  /* 0x000001e11a00c986 */ /* 0x0007e2000c101112 */
[----:B0-----:R-:W-:-:S03]  /*c980*/  F2FP.SATFINITE.E5M2.F32.PACK_AB_MERGE_C R29, RZ, R226, RZ ;  /* 0x000000e2ff1d723e */ /* 0x001fc600048060ff */
[----:B--2---:R-:W2:Y:S01]  /*c990*/  LDL.LU R227, [R1+0xc] ;  /* 0x00000c0001e37983 */ /* 0x004ea20000300800 */
[C---:B------:R-:W-:Y:S01]  /*c9a0*/  ISETP.LT.OR P3, PT, R34.reuse, 0x1, !P0 ;  /* 0x000000012200780c */ /* 0x040fe20004761670 */
[----:B------:R-:W-:Y:S01]  /*c9b0*/  FMUL R223, R223, UR25 ;  /* 0x00000019dfdf7c20 */ /* 0x000fe20008400000 */
[C---:B------:R-:W-:Y:S01]  /*c9c0*/  ISETP.LT.OR P5, PT, R34.reuse, 0x9, !P1 ;  /* 0x000000092200780c */ /* 0x040fe20004fa1670 */
[----:B------:R-:W4:Y:S01]  /*c9d0*/  LDL.LU R226, [R1+0x8] ;  /* 0x0000080001e27983 */ /* 0x000f220000300800 */
[C---:B------:R-:W-:Y:S02]  /*c9e0*/  ISETP.LT.OR P6, PT, R34.reuse, 0xa, !P1 ;  /* 0x0000000a2200780c */ /* 0x040fe40004fc1670 */
[----:B------:R-:W-:Y:S01]  /*c9f0*/  ISETP.LT.OR P2, PT, R34, 0x9, !P0 ;  /* 0x000000092200780c */ /* 0x000fe20004741670 */
[----:B------:R-:W2:Y:S04]  /*ca00*/  LDL.LU R224, [R1+0x4] ;  /* 0x0000040001e07983 */ /* 0x000ea80000300800 */
[----:B---3--:R-:W3:Y:S01]  /*ca10*/  LDL.LU R225, [R1] ;  /* 0x0000000001e17983 */ /* 0x008ee20000300800 */
[----:B------:R-:W-:Y:S01]  /*ca20*/  FMUL R222, R222, UR25 ;  /* 0x00000019dede7c20 */ /* 0x000fe20008400000 */
[----:B------:R-:W-:-:S04]  /*ca30*/  F2FP.SATFINITE.E5M2.F32.PACK_AB_MERGE_C R223, RZ, R223, RZ ;  /* 0x000000dfffdf723e */ /* 0x000fc800048060ff */
[----:B------:R-:W-:Y:S01]  /*ca40*/  F2FP.SATFINITE.E5M2.F32.PACK_AB_MERGE_C R33, RZ, R222, RZ ;  /* 0x000000deff21723e */ /* 0x000fe200048060ff */
[----:B------:R0:W-:Y:S01]  /*ca50*/  @!P3 STG.E.U8 desc[UR18][R26.64], R29 ;  /* 0x0000001d1a00b986 */ /* 0x0001e2000c101112 */
[----:B------:R-:W-:-:S03]  /*ca60*/  ISETP.LT.OR P3, PT, R34, 0xa, !P0 ;  /* 0x0000000a2200780c */ /* 0x000fc60004761670 */
[----:B------:R1:W-:Y:S01]  /*ca70*/  @!P5 STG.E.U8 desc[UR18][R24.64+0x8], R31 ;  /* 0x0000081f1800d986 */ /* 0x0003e2000c101112 */
[----:B------:R-:W-:-:S03]  /*ca80*/  ISETP.LT.OR P4, PT, R34, 0x12, !P1 ;  /* 0x000000122200780c */ /* 0x000fc60004f81670 */
[----:B------:R-:W-:Y:S01]  /*ca90*/  @!P6 STG.E.U8 desc[UR18][R24.64+0x9], R223 ;  /* 0x000009df1800e986 */ /* 0x000fe2000c101112 */
[----:B------:R-:W-:-:S03]  /*caa0*/  ISETP.LT.OR P5, PT, R34, 0x11, !P0 ;  /* 0x000000112200780c */ /* 0x000fc600047a1670 */
[----:B------:R-:W-:Y:S01]  /*cab0*/  @!P2 STG.E.U8 desc[UR18][R26.64+0x8], R33 ;  /* 0x000008211a00a986 */ /* 0x000fe2000c101112 */
[C---:B------:R-:W-:Y:S01]  /*cac0*/  ISETP.LT.OR P2, PT, R34.reuse, 0x11, !P1 ;  /* 0x000000112200780c */ /* 0x040fe20004f41670 */
[----:B------:R-:W-:Y:S01]  /*cad0*/  FMUL R221, R221, UR25 ;  /* 0x00000019dddd7c20 */ /* 0x000fe20008400000 */
[----:B------:R-:W-:Y:S01]  /*cae0*/  ISETP.LT.OR P6, PT, R34, 0x12, !P0 ;  /* 0x000000122200780c */ /* 0x000fe200047c1670 */
[----:B------:R-:W-:Y:S01]  /*caf0*/  FMUL R220, R220, UR25 ;  /* 0x00000019dcdc7c20 */ /* 0x000fe20008400000 */
[----:B------:R-:W-:Y:S01]  /*cb00*/  FMUL R219, R219, UR25 ;  /* 0x00000019dbdb7c20 */ /* 0x000fe20008400000 */
[----:B------:R-:W-:Y:S01]  /*cb10*/  FMUL R218, R218, UR25 ;  /* 0x00000019dada7c20 */ /* 0x000fe20008400000 */
[----:B------:R-:W-:Y:S01]  /*cb20*/  FMUL R217, R217, UR25 ;  /* 0x00000019d9d97c20 */ /* 0x000fe20008400000 */
[----:B------:R-:W-:Y:S01]  /*cb30*/  F2FP.SATFINITE.E5M2.F32.PACK_AB_MERGE_C R221, RZ, R221, RZ ;  /* 0x000000ddffdd723e */ /* 0x000fe200048060ff */
[----:B------:R-:W-:Y:S01]  /*cb40*/  FMUL R216, R216, UR25 ;  /* 0x00000019d8d87c20 */ /* 0x000fe20008400000 */
[----:B0-----:R-:W-:Y:S01]  /*cb50*/  F2FP.SATFINITE.E5M2.F32.PACK_AB_MERGE_C R29, RZ, R220, RZ ;  /* 0x000000dcff1d723e */ /* 0x001fe200048060ff */
[----:B------:R-:W-:Y:S01]  /*cb60*/  FMUL R215, R215, UR25 ;  /* 0x00000019d7d77c20 */ /* 0x000fe20008400000 */
[----:B------:R-:W-:Y:S01]  /*cb70*/  F2FP.SATFINITE.E5M2.F32.PACK_AB_MERGE_C R219, RZ, R219, RZ ;  /* 0x000000dbffdb723e */ /* 0x000fe200048060ff */
[----:B------:R-:W-:Y:S01]  /*cb80*/  FMUL R214, R214, UR25 ;  /* 0x00000019d6d67c20 */ /* 0x000fe20008400000 */
[----:B-1----:R-:W-:Y:S01]  /*cb90*/  F2FP.SATFINITE.E5M2.F32.PACK_AB_MERGE_C R31, RZ, R218, RZ ;  /* 0x000000daff1f723e */ /* 0x002fe200048060ff */
[----:B------:R-:W-:Y:S01]  /*cba0*/  FMUL R213, R213, UR25 ;  /* 0x00000019d5d57c20 */ /* 0x000fe20008400000 */
[----:B------:R-:W-:Y:S01]  /*cbb0*/  F2FP.SATFINITE.E5M2.F32.PACK_AB_MERGE_C R217, RZ, R217, RZ ;  /* 0x000000d9ffd9723e */ /* 0x000fe200048060ff */
[----:B------:R-:W-:Y:S01]  /*cbc0*/  @!P3 STG.E.U8 desc[UR18][R26.64+0x9], R221 ;  /* 0x000009dd1a00b986 */ /* 0x000fe2000c101112 */
[----:B------:R-:W-:-:S03]  /*cbd0*/  ISETP.LT.OR P3, PT, R34, 0x19, !P1 ;  /* 0x000000192200780c */ /* 0x000fc60004f61670 */
[----:B------:R0:W-:Y:S01]  /*cbe0*/  @!P2 STG.E.U8 desc[UR18][R24.64+0x10], R29 ;  /* 0x0000101d1800a986 */ /* 0x0001e2000c101112 */
[----:B------:R-:W-:-:S03]  /*cbf0*/  ISETP.LT.OR P2, PT, R34, 0x21, !P1 ;  /* 0x000000212200780c */ /* 0x000fc60004f41670 */
[----:B------:R-:W-:Y:S01]  /*cc00*/  @!P4 STG.E.U8 desc[UR18][R24.64+0x11], R219 ;  /* 0x000011db1800c986 */ /* 0x000fe2000c101112 */
[----:B------:R-:W-:-:S03]  /*cc10*/  ISETP.LT.OR P4, PT, R34, 0x1a, !P1 ;  /* 0x0000001a2200780c */ /* 0x000fc60004f81670 */
[----:B------:R1:W-:Y:S01]  /*cc20*/  @!P5 STG.E.U8 desc[UR18][R26.64+0x10], R31 ;  /* 0x0000101f1a00d986 */ /* 0x0003e2000c101112 */
[----:B------:R-:W-:-:S03]  /*cc30*/  ISETP.LT.OR P5, PT, R34, 0x19, !P0 ;  /* 0x000000192200780c */ /* 0x000fc600047a1670 */
[----:B------:R-:W-:Y:S01]  /*cc40*/  @!P6 STG.E.U8 desc[UR18][R26.64+0x11], R217 ;  /* 0x000011d91a00e986 */ /* 0x000fe2000c101112 */
[----:B------:R-:W-:Y:S01]  /*cc50*/  ISETP.LT.OR P6, PT, R34, 0x1a, !P0 ;  /* 0x0000001a2200780c */ /* 0x000fe200047c1670 */
[----:B------:R-:W-:Y:S01]  /*cc60*/  FMUL R212, R212, UR25 ;  /* 0x00000019d4d47c20 */ /* 0x000fe20008400000 */
[----:B0-----:R-:W-:Y:S01]  /*cc70*/  F2FP.SATFINITE.E5M2.F32.PACK_AB_MERGE_C R29, RZ, R216, RZ ;  /* 0x000000d8ff1d723e */ /* 0x001fe200048060ff */
[----:B------:R-:W-:Y:S01]  /*cc80*/  FMUL R211, R211, UR25 ;  /* 0x00000019d3d37c20 */ /* 0x000fe20008400000 */
[----:B------:R-:W-:Y:S01]  /*cc90*/  F2FP.SATFINITE.E5M2.F32.PACK_AB_MERGE_C R215, RZ, R215, RZ ;  /* 0x000000d7ffd7723e */ /* 0x000fe200048060ff */
[----:B------:R-:W-:Y:S01]  /*cca0*/  FMUL R210, R210, UR25 ;  /* 0x00000019d2d27c20 */ /* 0x000fe20008400000 */
[----:B------:R-:W-:Y:S01]  /*ccb0*/  F2FP.SATFINITE.E5M2.F32.PACK_AB_MERGE_C R213, RZ, R213, RZ ;  /* 0x000000d5ffd5723e */ /* 0x000fe200048060ff */
[----:B------:R-:W-:Y:S01]  /*ccc0*/  FMUL R209, R209, UR25 ;  /* 0x00000019d1d17c20 */ /* 0x000fe20008400000 */
[----:B-1----:R-:W-:Y:S01]  /*ccd0*/  F2FP.SATFINITE.E5M2.F32.PACK_AB_MERGE_C R31, RZ, R214, RZ ;  /* 0x000000d6ff1f723e */ /* 0x002fe200048060ff */
[----:B------:R-:W-:Y:S01]  /*cce0*/  FMUL R208, R208, UR25 ;  /* 0x00000019d0d07c20 */ /* 0x000fe20008400000 */
[----:B------:R-:W-:Y:S01]  /*ccf0*/  F2FP.SATFINITE.E5M2.F32.PACK_AB_MERGE_C R33, RZ, R212, RZ ;  /* 0x000000d4ff21723e */ /* 0x000fe200048060ff */
[----:B------:R0:W-:Y:S01]  /*cd00*/  @!P3 STG.E.U8 desc[UR18][R24.64+0x18], R29 ;  /* 0x0000181d1800b986 */ /* 0x0001e2000c101112 */
[----:B------:R-:W-:-:S03]  /*cd10*/  ISETP.LT.OR P3, PT, R34, 0x22, !P1 ;  /* 0x000000222200780c */ /* 0x000fc60004f61670 */
[----:B------:R-:W-:Y:S01]  /*cd20*/  @!P4 STG.E.U8 desc[UR18][R24.64+0x19], R215 ;  /* 0x000019d71800c986 */ /* 0x000fe2000c101112 */
[----:B------:R-:W-:-:S03]  /*cd30*/  ISETP.LT.OR P4, PT, R34, 0x22, !P0 ;  /* 0x000000222200780c */ /* 0x000fc60004781670 */
[----:B------:R1:W-:Y:S01]  /*cd40*/  @!P5 STG.E.U8 desc[UR18][R26.64+0x18], R31 ;  /* 0x0000181f1a00d986 */ /* 0x0003e2000c101112 */
[----:B------:R-:W-:-:S03]  /*cd50*/  ISETP.LT.OR P5, PT, R34, 0x29, !P1 ;  /* 0x000000292200780c */ /* 0x000fc60004fa1670 */
[----:B------:R-:W-:Y:S01]  /*cd60*/  @!P6 STG.E.U8 desc[UR18][R26.64+0x19], R213 ;  /* 0x000019d51a00e986 */ /* 0x000fe2000c101112 */
[----:B------:R-:W-:-:S03]  /*cd70*/  ISETP.LT.OR P6, PT, R34, 0x2a, !P1 ;  /* 0x0000002a2200780c */ /* 0x000fc60004fc1670 */
[----:B------:R-:W-:Y:S01]  /*cd80*/  @!P2 STG.E.U8 desc[UR18][R24.64+0x20], R33 ;  /* 0x000020211800a986 */ /* 0x000fe2000c101112 */
[----:B------:R-:W-:Y:S01]  /*cd90*/  ISETP.LT.OR P2, PT, R34, 0x21, !P0 ;  /* 0x000000212200780c */ /* 0x000fe20004741670 */
        /* <DEDUP_REMOVED lines=252> */
[----:B------:R-:W-:Y:S01]  /*dd60*/  @!P2 STG.E.U8 desc[UR18][R26.64+0x98], R29 ;  /* 0x0000981d1a00a986 */ /* 0x000fe2000c101112 */
[----:B------:R-:W-:-:S03]  /*dd70*/  ISETP.LT.OR P2, PT, R34, 0xa9, !P0 ;  /* 0x000000a92200780c */ /* 0x000fc60004741670 */
[----:B------:R0:W-:Y:S01]  /*dd80*/  @!P4 STG.E.U8 desc[UR18][R26.64+0x99], R21 ;  /* 0x000099151a00c986 */ /* 0x0001e2000c101112 */
[----:B------:R-:W-:-:S03]  /*dd90*/  ISETP.LT.OR P4, PT, R34, 0xa2, !P0 ;  /* 0x000000a22200780c */ /* 0x000fc60004781670 */
[----:B------:R-:W-:Y:S01]  /*dda0*/  @!P5 STG.E.U8 desc[UR18][R24.64+0xa0], R31 ;  /* 0x0000a01f1800d986 */ /* 0x000fe2000c101112 */
[----:B------:R-:W-:-:S03]  /*ddb0*/  ISETP.LT.OR P5, PT, R34, 0xa9, !P1 ;  /* 0x000000a92200780c */ /* 0x000fc60004fa1670 */
[----:B------:R1:W-:Y:S01]  /*ddc0*/  @!P6 STG.E.U8 desc[UR18][R24.64+0xa1], R19 ;  /* 0x0000a1131800e986 */ /* 0x0003e2000c101112 */
        /* <DEDUP_REMOVED lines=8> */
[----:B------:R-:W-:Y:S01]  /*de50*/  F2FP.SATFINITE.E5M2.F32.PACK_AB_MERGE_C R23, RZ, R14, RZ ;  /* 0x0000000eff17723e */ /* 0x000fe200048060ff */
[----:B------:R-:W-:Y:S01]  /*de60*/  FMUL R9, R9, UR25 ;  /* 0x0000001909097c20 */ /* 0x000fe20008400000 */
[----:B------:R-:W-:Y:S01]  /*de70*/  FMUL R10, R10, UR25 ;  /* 0x000000190a0a7c20 */ /* 0x000fe20008400000 */
[----:B-1----:R-:W-:Y:S01]  /*de80*/  F2FP.SATFINITE.E5M2.F32.PACK_AB_MERGE_C R19, RZ, R16, RZ ;  /* 0x00000010ff13723e */ /* 0x002fe200048060ff */
[----:B------:R-:W-:Y:S01]  /*de90*/  @!P3 STG.E.U8 desc[UR18][R26.64+0xa0], R21 ;  /* 0x0000a0151a00b986 */ /* 0x000fe2000c101112 */
[----:B------:R-:W-:-:S03]  /*dea0*/  ISETP.LT.OR P3, PT, R34, 0xaa, !P0 ;  /* 0x000000aa2200780c */ /* 0x000fc60004761670 */
[----:B------:R-:W-:Y:S01]  /*deb0*/  @!P4 STG.E.U8 desc[UR18][R26.64+0xa1], R17 ;  /* 0x0000a1111a00c986 */ /* 0x000fe2000c101112 */
[----:B------:R-:W-:-:S03]  /*dec0*/  ISETP.LT.OR P4, PT, R34, 0xb2, !P1 ;  /* 0x000000b22200780c */ /* 0x000fc60004f81670 */
[----:B------:R-:W-:Y:S04]  /*ded0*/  @!P5 STG.E.U8 desc[UR18][R24.64+0xa8], R19 ;  /* 0x0000a8131800d986 */ /* 0x000fe8000c101112 */
[----:B------:R0:W-:Y:S01]  /*dee0*/  @!P6 STG.E.U8 desc[UR18][R24.64+0xa9], R15 ;  /* 0x0000a90f1800e986 */ /* 0x0001e2000c101112 */
[----:B------:R-:W-:-:S03]  /*def0*/  ISETP.LT.OR P6, PT, R34, 0xb2, !P0 ;  /* 0x000000b22200780c */ /* 0x000fc600047c1670 */
[----:B------:R-:W-:Y:S01]  /*df00*/  @!P2 STG.E.U8 desc[UR18][R26.64+0xa8], R23 ;  /* 0x0000a8171a00a986 */ /* 0x000fe2000c101112 */
[C---:B------:R-:W-:Y:S02]  /*df10*/  ISETP.LT.OR P2, PT, R34.reuse, 0xb1, !P1 ;  /* 0x000000b12200780c */ /* 0x040fe40004f41670 */
[----:B------:R-:W-:Y:S01]  /*df20*/  ISETP.LT.OR P5, PT, R34, 0xb1, !P0 ;  /* 0x000000b12200780c */ /* 0x000fe200047a1670 */
[----:B------:R-:W-:Y:S01]  /*df30*/  FMUL R8, R8, UR25 ;  /* 0x0000001908087c20 */ /* 0x000fe20008400000 */
[----:B------:R-:W-:Y:S01]  /*df40*/  F2FP.SATFINITE.E5M2.F32.PACK_AB_MERGE_C R13, RZ, R13, RZ ;  /* 0x0000000dff0d723e */ /* 0x000fe200048060ff */
[----:B------:R-:W-:Y:S01]  /*df50*/  FMUL R7, R7, UR25 ;  /* 0x0000001907077c20 */ /* 0x000fe20008400000 */
[----:B------:R-:W-:Y:S01]  /*df60*/  F2FP.SATFINITE.E5M2.F32.PACK_AB_MERGE_C R11, RZ, R11, RZ ;  /* 0x0000000bff0b723e */ /* 0x000fe200048060ff */
[----:B-----5:R-:W-:Y:S01]  /*df70*/  FMUL R5, R5, UR25 ;  /* 0x0000001905057c20 */ /* 0x020fe20008400000 */
[----:B0-----:R-:W-:Y:S01]  /*df80*/  F2FP.SATFINITE.E5M2.F32.PACK_AB_MERGE_C R15, RZ, R12, RZ ;  /* 0x0000000cff0f723e */ /* 0x001fe200048060ff */
[----:B------:R-:W4:Y:S01]  /*df90*/  LDL.LU R222, [R1+0x18] ;  /* 0x0000180001de7983 */ /* 0x000f220000300800 */
[----:B------:R-:W-:-:S03]  /*dfa0*/  F2FP.SATFINITE.E5M2.F32.PACK_AB_MERGE_C R9, RZ, R9, RZ ;  /* 0x00000009ff09723e */ /* 0x000fc600048060ff */
[----:B------:R-:W-:Y:S01]  /*dfb0*/  @!P3 STG.E.U8 desc[UR18][R26.64+0xa9], R13 ;  /* 0x0000a90d1a00b986 */ /* 0x000fe2000c101112 */
[----:B------:R-:W-:Y:S02]  /*dfc0*/  F2FP.SATFINITE.E5M2.F32.PACK_AB_MERGE_C R17, RZ, R10, RZ ;  /* 0x0000000aff11723e */ /* 0x000fe400048060ff */
[C---:B------:R-:W-:Y:S01]  /*dfd0*/  ISETP.LT.OR P3, PT, R34.reuse, 0xb9, !P1 ;  /* 0x000000b92200780c */ /* 0x040fe20004f61670 */
[----:B------:R-:W-:Y:S04]  /*dfe0*/  @!P2 STG.E.U8 desc[UR18][R24.64+0xb0], R15 ;  /* 0x0000b00f1800a986 */ /* 0x000fe8000c101112 */
[----:B------:R0:W-:Y:S01]  /*dff0*/  @!P4 STG.E.U8 desc[UR18][R24.64+0xb1], R11 ;  /* 0x0000b10b1800c986 */ /* 0x0001e2000c101112 */
[----:B------:R-:W-:-:S03]  /*e000*/  ISETP.LT.OR P4, PT, R34, 0xba, !P1 ;  /* 0x000000ba2200780c */ /* 0x000fc60004f81670 */
[----:B------:R1:W-:Y:S01]  /*e010*/  @!P6 STG.E.U8 desc[UR18][R26.64+0xb1], R9 ;  /* 0x0000b1091a00e986 */ /* 0x0003e2000c101112 */
[----:B------:R-:W-:-:S03]  /*e020*/  ISETP.LT.OR P6, PT, R34, 0xba, !P0 ;  /* 0x000000ba2200780c */ /* 0x000fc600047c1670 */
[----:B------:R-:W-:Y:S01]  /*e030*/  @!P5 STG.E.U8 desc[UR18][R26.64+0xb0], R17 ;  /* 0x0000b0111a00d986 */ /* 0x000fe2000c101112 */
[----:B------:R-:W-:Y:S01]  /*e040*/  ISETP.LT.OR P5, PT, R34, 0xb9, !P0 ;  /* 0x000000b92200780c */ /* 0x000fe200047a1670 */
[----:B------:R-:W-:Y:S01]  /*e050*/  FMUL R6, R6, UR25 ;  /* 0x0000001906067c20 */ /* 0x000fe20008400000 */
[----:B------:R-:W-:Y:S01]  /*e060*/  F2FP.SATFINITE.E5M2.F32.PACK_AB_MERGE_C R7, RZ, R7, RZ ;  /* 0x00000007ff07723e */ /* 0x000fe200048060ff */
[----:B------:R-:W4:Y:S01]  /*e070*/  LDL.LU R223, [R1+0x14] ;  /* 0x0000140001df7983 */ /* 0x000f220000300800 */
[----:B0-----:R-:W-:Y:S01]  /*e080*/  F2FP.SATFINITE.E5M2.F32.PACK_AB_MERGE_C R11, RZ, R8, RZ ;  /* 0x00000008ff0b723e */ /* 0x001fe200048060ff */
[----:B------:R-:W-:Y:S01]  /*e090*/  FMUL R4, R4, UR25 ;  /* 0x0000001904047c20 */ /* 0x000fe20008400000 */
[----:B------:R-:W-:Y:S01]  /*e0a0*/  F2FP.SATFINITE.E5M2.F32.PACK_AB_MERGE_C R5, RZ, R5, RZ ;  /* 0x00000005ff05723e */ /* 0x000fe200048060ff */
[----:B------:R-:W4:Y:S01]  /*e0b0*/  LDL.LU R220, [R1+0x10] ;  /* 0x0000100001dc7983 */ /* 0x000f220000300800 */
[----:B------:R-:W-:Y:S01]  /*e0c0*/  FMUL R3, R3, UR25 ;  /* 0x0000001903037c20 */ /* 0x000fe20008400000 */
[----:B-1----:R-:W-:-:S02]  /*e0d0*/  F2FP.SATFINITE.E5M2.F32.PACK_AB_MERGE_C R9, RZ, R6, RZ ;  /* 0x00000006ff09723e */ /* 0x002fc400048060ff */
[----:B------:R-:W-:Y:S01]  /*e0e0*/  @!P3 STG.E.U8 desc[UR18][R24.64+0xb8], R11 ;  /* 0x0000b80b1800b986 */ /* 0x000fe2000c101112 */
[----:B------:R-:W-:Y:S01]  /*e0f0*/  F2FP.SATFINITE.E5M2.F32.PACK_AB_MERGE_C R13, RZ, R4, RZ ;  /* 0x00000004ff0d723e */ /* 0x000fe200048060ff */
[----:B------:R-:W-:Y:S02]  /*e100*/  FMUL R0, R0, UR25 ;  /* 0x0000001900007c20 */ /* 0x000fe40008400000 */
[----:B------:R-:W-:Y:S01]  /*e110*/  @!P4 STG.E.U8 desc[UR18][R24.64+0xb9], R7 ;  /* 0x0000b9071800c986 */ /* 0x000fe2000c101112 */
[----:B---3--:R-:W-:Y:S01]  /*e120*/  FMUL R4, R225, UR25 ;  /* 0x00000019e1047c20 */ /* 0x008fe20008400000 */
[----:B------:R-:W-:Y:S02]  /*e130*/  FMUL R2, R2, UR25 ;  /* 0x0000001902027c20 */ /* 0x000fe40008400000 */
[----:B------:R0:W-:Y:S04]  /*e140*/  @!P6 STG.E.U8 desc[UR18][R26.64+0xb9], R5 ;  /* 0x0000b9051a00e986 */ /* 0x0001e8000c101112 */
[----:B------:R-:W3:Y:S04]  /*e150*/  LDL.LU R225, [R1+0x1c] ;  /* 0x00001c0001e17983 */ /* 0x000ee80000300800 */
[----:B------:R1:W-:Y:S01]  /*e160*/  @!P5 STG.E.U8 desc[UR18][R26.64+0xb8], R9 ;  /* 0x0000b8091a00d986 */ /* 0x0003e2000c101112 */
[----:B0-----:R-:W-:Y:S01]  /*e170*/  F2FP.SATFINITE.E5M2.F32.PACK_AB_MERGE_C R5, RZ, R3, RZ ;  /* 0x00000003ff05723e */ /* 0x001fe200048060ff */
[----:B--2---:R-:W-:-:S02]  /*e180*/  FMUL R3, R224, UR25 ;  /* 0x00000019e0037c20 */ /* 0x004fc40008400000 */
[----:B------:R-:W2:Y:S01]  /*e190*/  LDL.LU R224, [R1+0x20] ;  /* 0x0000200001e07983 */ /* 0x000ea20000300800 */
[----:B------:R-:W-:Y:S01]  /*e1a0*/  F2FP.SATFINITE.E5M2.F32.PACK_AB_MERGE_C R7, RZ, R2, RZ ;  /* 0x00000002ff07723e */ /* 0x000fe200048060ff */
[----:B------:R-:W-:Y:S02]  /*e1b0*/  FMUL R2, R227, UR25 ;  /* 0x00000019e3027c20 */ /* 0x000fe40008400000 */
[----:B------:R-:W2:Y:S01]  /*e1c0*/  LDL.LU R218, [R1+0x24] ;  /* 0x0000240001da7983 */ /* 0x000ea20000300800 */
[----:B-1----:R-:W-:Y:S01]  /*e1d0*/  F2FP.SATFINITE.E5M2.F32.PACK_AB_MERGE_C R9, RZ, R0, RZ ;  /* 0x00000000ff09723e */ /* 0x002fe200048060ff */
[----:B----4-:R-:W-:Y:S02]  /*e1e0*/  FMUL R0, R226, UR25 ;  /* 0x00000019e2007c20 */ /* 0x010fe40008400000 */
[----:B------:R-:W4:Y:S04]  /*e1f0*/  LDL.LU R226, [R1+0x28] ;  /* 0x0000280001e27983 */ /* 0x000f280000300800 */
[----:B------:R-:W4:Y:S01]  /*e200*/  LDL.LU R227, [R1+0x2c] ;  /* 0x00002c0001e37983 */ /* 0x000f220000300800 */
[----:B------:R-:W-:-:S02]  /*e210*/  ISETP.LT.OR P2, PT, R34, 0xc1, !P1 ;  /* 0x000000c12200780c */ /* 0x000fc40004f41670 */
[C---:B------:R-:W-:Y:S02]  /*e220*/  ISETP.LT.OR P3, PT, R34.reuse, 0xc2, !P1 ;  /* 0x000000c22200780c */ /* 0x040fe40004f61670 */
[C---:B------:R-:W-:Y:S02]  /*e230*/  ISETP.LT.OR P4, PT, R34.reuse, 0xc2, !P0 ;  /* 0x000000c22200780c */ /* 0x040fe40004781670 */
[----:B------:R-:W-:-:S07]  /*e240*/  ISETP.LT.OR P6, PT, R34, 0xca, !P1 ;  /* 0x000000ca2200780c */ /* 0x000fce0004fc1670 */
[----:B------:R0:W-:Y:S01]  /*e250*/  @!P2 STG.E.U8 desc[UR18][R24.64+0xc0], R13 ;  /* 0x0000c00d1800a986 */ /* 0x0001e2000c101112 */
[C---:B------:R-:W-:Y:S02]  /*e260*/  ISETP.LT.OR P2, PT, R34.reuse, 0xc1, !P0 ;  /* 0x000000c12200780c */ /* 0x040fe40004741670 */
[C---:B------:R-:W-:Y:S01]  /*e270*/  ISETP.LT.OR P5, PT, R34.reuse, 0xc9, !P1 ;  /* 0x000000c92200780c */ /* 0x040fe20004fa1670 */
[----:B------:R1:W-:Y:S01]  /*e280*/  @!P3 STG.E.U8 desc[UR18][R24.64+0xc1], R5 ;  /* 0x0000c1051800b986 */ /* 0x0003e2000c101112 */
[----:B------:R-:W-:-:S03]  /*e290*/  ISETP.LT.OR P3, PT, R34, 0xc9, !P0 ;  /* 0x000000c92200780c */ /* 0x000fc60004761670 */
[----:B------:R-:W-:Y:S01]  /*e2a0*/  @!P4 STG.E.U8 desc[UR18][R26.64+0xc1], R9 ;  /* 0x0000c1091a00c986 */ /* 0x000fe2000c101112 */
[----:B------:R-:W-:Y:S02]  /*e2b0*/  ISETP.LT.OR P4, PT, R34, 0xca, !P0 ;  /* 0x000000ca2200780c */ /* 0x000fe40004781670 */
[----:B0-----:R-:W-:Y:S02]  /*e2c0*/  F2FP.SATFINITE.E5M2.F32.PACK_AB_MERGE_C R13, RZ, R3, RZ ;  /* 0x00000003ff0d723e */ /* 0x001fe400048060ff */
[----:B-1----:R-:W-:Y:S01]  /*e2d0*/  F2FP.SATFINITE.E5M2.F32.PACK_AB_MERGE_C R5, RZ, R0, RZ ;  /* 0x00000000ff05723e */ /* 0x002fe200048060ff */
[----:B------:R0:W-:Y:S01]  /*e2e0*/  @!P2 STG.E.U8 desc[UR18][R26.64+0xc0], R7 ;  /* 0x0000c0071a00a986 */ /* 0x0001e2000c101112 */
[----:B------:R-:W-:-:S03]  /*e2f0*/  F2FP.SATFINITE.E5M2.F32.PACK_AB_MERGE_C R11, RZ, R4, RZ ;  /* 0x00000004ff0b723e */ /* 0x000fc600048060ff */
[----:B------:R1:W-:Y:S04]  /*e300*/  @!P6 STG.E.U8 desc[UR18][R24.64+0xc9], R13 ;  /* 0x0000c90d1800e986 */ /* 0x0003e8000c101112 */
[----:B------:R-:W-:Y:S01]  /*e310*/  @!P5 STG.E.U8 desc[UR18][R24.64+0xc8], R11 ;  /* 0x0000c80b1800d986 */ /* 0x000fe2000c101112 */
[----:B0-----:R-:W-:-:S03]  /*e320*/  F2FP.SATFINITE.E5M2.F32.PACK_AB_MERGE_C R7, RZ, R2, RZ ;  /* 0x00000002ff07723e */ /* 0x001fc600048060ff */
[----:B------:R0:W-:Y:S04]  /*e330*/  @!P3 STG.E.U8 desc[UR18][R26.64+0xc8], R5 ;  /* 0x0000c8051a00b986 */ /* 0x0001e8000c101112 */
[----:B------:R2:W-:Y:S01]  /*e340*/  @!P4 STG.E.U8 desc[UR18][R26.64+0xc9], R7 ;  /* 0x0000c9071a00c986 */ /* 0x0005e2000c101112 */
[----:B------:R-:W-:-:S05]  /*e350*/  FMUL R0, R222, UR25 ;  /* 0x00000019de007c20 */ /* 0x000fca0008400000 */
[----:B-1----:R-:W-:Y:S01]  /*e360*/  F2FP.SATFINITE.E5M2.F32.PACK_AB_MERGE_C R13, RZ, R0, RZ ;  /* 0x00000000ff0d723e */ /* 0x002fe200048060ff */
[----:B------:R-:W-:Y:S01]  /*e370*/  FMUL R4, R223, UR25 ;  /* 0x00000019df047c20 */ /* 0x000fe20008400000 */
[----:B------:R-:W-:Y:S02]  /*e380*/  FMUL R3, R220, UR25 ;  /* 0x00000019dc037c20 */ /* 0x000fe40008400000 */
[----:B------:R-:W4:Y:S04]  /*e390*/  LDL.LU R220, [R1+0x30] ;  /* 0x0000300001dc7983 */ /* 0x000f280000300800 */
[----:B------:R-:W4:Y:S04]  /*e3a0*/  LDL.LU R223, [R1+0x34] ;  /* 0x0000340001df7983 */ /* 0x000f280000300800 */
[----:B------:R-:W4:Y:S01]  /*e3b0*/  LDL.LU R222, [R1+0x38] ;  /* 0x0000380001de7983 */ /* 0x000f220000300800 */
[----:B---3--:R-:W-:-:S03]  /*e3c0*/  FMUL R0, R225, UR25 ;  /* 0x00000019e1007c20 */ /* 0x008fc60008400000 */
[----:B------:R-:W3:Y:S02]  /*e3d0*/  LDL.LU R225, [R1+0x3c] ;  /* 0x00003c0001e17983 */ /* 0x000ee40000300800 */
[----:B0-----:R-:W-:Y:S01]  /*e3e0*/  F2FP.SATFINITE.E5M2.F32.PACK_AB_MERGE_C R5, RZ, R0, RZ ;  /* 0x00000000ff05723e */ /* 0x001fe200048060ff */
[----:B--2---:R-:W-:Y:S02]  /*e3f0*/  FMUL R2, R224, UR25 ;  /* 0x00000019e0027c20 */ /* 0x004fe40008400000 */
[----:B------:R-:W2:Y:S03]  /*e400*/  LDL.LU R224, [R1+0x40] ;  /* 0x0000400001e07983 */ /* 0x000ea60000300800 */
[----:B------:R-:W-:Y:S01]  /*e410*/  F2FP.SATFINITE.E5M2.F32.PACK_AB_MERGE_C R7, RZ, R2, RZ ;  /* 0x00000002ff07723e */ /* 0x000fe200048060ff */
[----:B----4-:R-:W-:Y:S02]  /*e420*/  FMUL R0, R226, UR25 ;  /* 0x00000019e2007c20 */ /* 0x010fe40008400000 */
[----:B------:R-:W4:Y:S01]  /*e430*/  LDL.LU R226, [R1+0x44] ;  /* 0x0000440001e27983 */ /* 0x000f220000300800 */
[----:B------:R-:W-:-:S03]  /*e440*/  FMUL R2, R227, UR25 ;  /* 0x00000019e3027c20 */ /* 0x000fc60008400000 */
[----:B------:R-:W4:Y:S01]  /*e450*/  LDL.LU R227, [R1+0x48] ;  /* 0x0000480001e37983 */ /* 0x000f220000300800 */
[C---:B------:R-:W-:Y:S02]  /*e460*/  ISETP.LT.OR P5, PT, R34.reuse, 0xd1, !P1 ;  /* 0x000000d12200780c */ /* 0x040fe40004fa1670 */
[C---:B------:R-:W-:Y:S01]  /*e470*/  ISETP.LT.OR P6, PT, R34.reuse, 0xd2, !P1 ;  /* 0x000000d22200780c */ /* 0x040fe20004fc1670 */
[----:B------:R-:W4:Y:S01]  /*e480*/  LDL.LU R221, [R1+0x4c] ;  /* 0x00004c0001dd7983 */ /* 0x000f220000300800 */
[C---:B------:R-:W-:Y:S02]  /*e490*/  ISETP.LT.OR P2, PT, R34.reuse, 0xd1, !P0 ;  /* 0x000000d12200780c */ /* 0x040fe40004741670 */
[----:B------:R-:W-:Y:S02]  /*e4a0*/  F2FP.SATFINITE.E5M2.F32.PACK_AB_MERGE_C R9, RZ, R3, RZ ;  /* 0x00000003ff09723e */ /* 0x000fe400048060ff */
[----:B------:R-:W-:Y:S02]  /*e4b0*/  F2FP.SATFINITE.E5M2.F32.PACK_AB_MERGE_C R11, RZ, R4, RZ ;  /* 0x00000004ff0b723e */ /* 0x000fe400048060ff */
[----:B------:R-:W-:-:S03]  /*e4c0*/  ISETP.LT.OR P3, PT, R34, 0xd2, !P0 ;  /* 0x000000d22200780c */ /* 0x000fc60004761670 */
[----:B------:R-:W-:Y:S01]  /*e4d0*/  @!P5 STG.E.U8 desc[UR18][R24.64+0xd0], R9 ;  /* 0x0000d0091800d986 */ /* 0x000fe2000c101112 */
[----:B------:R-:W-:-:S03]  /*e4e0*/  ISETP.LT.OR P4, PT, R34, 0xd9, !P0 ;  /* 0x000000d92200780c */ /* 0x000fc60004781670 */
[----:B------:R0:W-:Y:S01]  /*e4f0*/  @!P6 STG.E.U8 desc[UR18][R24.64+0xd1], R11 ;  /* 0x0000d10b1800e986 */ /* 0x0001e2000c101112 */
[----:B------:R-:W-:-:S03]  /*e500*/  ISETP.LT.OR P6, PT, R34, 0xda, !P1 ;  /* 0x000000da2200780c */ /* 0x000fc60004fc1670 */
[----:B------:R1:W-:Y:S01]  /*e510*/  @!P2 STG.E.U8 desc[UR18][R26.64+0xd0], R13 ;  /* 0x0000d00d1a00a986 */ /* 0x0003e2000c101112 */
[----:B------:R-:W-:Y:S01]  /*e520*/  ISETP.LT.OR P2, PT, R34, 0xd9, !P1 ;  /* 0x000000d92200780c */ /* 0x000fe20004f41670 */
[----:B------:R-:W-:Y:S02]  /*e530*/  FMUL R3, R218, UR25 ;  /* 0x00000019da037c20 */ /* 0x000fe40008400000 */
[----:B------:R-:W4:Y:S01]  /*e540*/  LDL.LU R218, [R1+0x50] ;  /* 0x0000500001da7983 */ /* 0x000f220000300800 */
[----:B0-----:R-:W-:-:S03]  /*e550*/  F2FP.SATFINITE.E5M2.F32.PACK_AB_MERGE_C R11, RZ, R0, RZ ;  /* 0x00000000ff0b723e */ /* 0x001fc600048060ff */
[----:B------:R0:W-:Y:S01]  /*e560*/  @!P3 STG.E.U8 desc[UR18][R26.64+0xd1], R5 ;  /* 0x0000d1051a00b986 */ /* 0x0001e2000c101112 */
[----:B------:R-:W-:Y:S02]  /*e570*/  F2FP.SATFINITE.E5M2.F32.PACK_AB_MERGE_C R9, RZ, R3, RZ ;  /* 0x00000003ff09723e */ /* 0x000fe400048060ff */
[----:B-1----:R-:W-:-:S03]  /*e580*/  F2FP.SATFINITE.E5M2.F32.PACK_AB_MERGE_C R13, RZ, R2, RZ ;  /* 0x00000002ff0d723e */ /* 0x002fc600048060ff */
[----:B------:R1:W-:Y:S04]  /*e590*/  @!P2 STG.E.U8 desc[UR18][R24.64+0xd8], R7 ;  /* 0x0000d8071800a986 */ /* 0x0003e8000c101112 */
[----:B------:R-:W-:Y:S04]  /*e5a0*/  @!P6 STG.E.U8 desc[UR18][R24.64+0xd9], R9 ;  /* 0x0000d9091800e986 */ /* 0x000fe8000c101112 */
[----:B------:R1:W-:Y:S01]  /*e5b0*/  @!P4 STG.E.U8 desc[UR18][R26.64+0xd8], R11 ;  /* 0x0000d80b1a00c986 */ /* 0x0003e2000c101112 */
[----:B------:R-:W-:-:S03]  /*e5c0*/  FMUL R0, R220, UR25 ;  /* 0x00000019dc007c20 */ /* 0x000fc60008400000 */
[----:B------:R-:W4:Y:S01]  /*e5d0*/  LDL.LU R220, [R1+0x54] ;  /* 0x0000540001dc7983 */ /* 0x000f220000300800 */
[----:B------:R-:W-:Y:S01]  /*e5e0*/  FMUL R2, R223, UR25 ;  /* 0x00000019df027c20 */ /* 0x000fe20008400000 */
[----:B0-----:R-:W-:Y:S02]  /*e5f0*/  F2FP.SATFINITE.E5M2.F32.PACK_AB_MERGE_C R5, RZ, R0, RZ ;  /* 0x00000000ff05723e */ /* 0x001fe400048060ff */
[----:B------:R-:W4:Y:S01]  /*e600*/  LDL.LU R223, [R1+0x58] ;  /* 0x0000580001df7983 */ /* 0x000f220000300800 */
[----:B------:R-:W-:-:S03]  /*e610*/  FMUL R3, R222, UR25 ;  /* 0x00000019de037c20 */ /* 0x000fc60008400000 */
[----:B------:R-:W4:Y:S01]  /*e620*/  LDL.LU R222, [R1+0x5c] ;  /* 0x00005c0001de7983 */ /* 0x000f220000300800 */
[----:B---3--:R-:W-:Y:S01]  /*e630*/  FMUL R0, R225, UR25 ;  /* 0x00000019e1007c20 */ /* 0x008fe20008400000 */
[----:B-1----:R-:W-:Y:S02]  /*e640*/  F2FP.SATFINITE.E5M2.F32.PACK_AB_MERGE_C R7, RZ, R2, RZ ;  /* 0x00000002ff07723e */ /* 0x002fe400048060ff */
[----:B------:R-:W3:Y:S02]  /*e650*/  LDL.LU R225, [R1+0x60] ;  /* 0x0000600001e17983 */ /* 0x000ee40000300800 */
[----:B------:R-:W-:Y:S01]  /*e660*/  F2FP.SATFINITE.E5M2.F32.PACK_AB_MERGE_C R11, RZ, R0, RZ ;  /* 0x00000000ff0b723e */ /* 0x000fe200048060ff */
[----:B--2---:R-:W-:Y:S02]  /*e670*/  FMUL R4, R224, UR25 ;  /* 0x00000019e0047c20 */ /* 0x004fe40008400000 */
[----:B------:R-:W2:Y:S01]  /*e680*/  LDL.LU R224, [R1+0x64] ;  /* 0x0000640001e07983 */ /* 0x000ea20000300800 */
[----:B----4-:R-:W-:-:S03]  /*e690*/  FMUL R0, R226, UR25 ;  /* 0x00000019e2007c20 */ /* 0x010fc60008400000 */
[----:B------:R-:W4:Y:S01]  /*e6a0*/  LDL.LU R226, [R1+0x68] ;  /* 0x0000680001e27983 */ /* 0x000f220000300800 */
[----:B------:R-:W-:-:S03]  /*e6b0*/  FMUL R2, R227, UR25 ;  /* 0x00000019e3027c20 */ /* 0x000fc60008400000 */
[----:B------:R-:W4:Y:S01]  /*e6c0*/  LDL.LU R227, [R1+0x6c] ;  /* 0x00006c0001e37983 */ /* 0x000f220000300800 */
[C---:B------:R-:W-:Y:S02]  /*e6d0*/  ISETP.LT.OR P5, PT, R34.reuse, 0xda, !P0 ;  /* 0x000000da2200780c */ /* 0x040fe400047a1670 */
[C---:B------:R-:W-:Y:S02]  /*e6e0*/  ISETP.LT.OR P2, PT, R34.reuse, 0xe1, !P1 ;  /* 0x000000e12200780c */ /* 0x040fe40004f41670 */
[C---:B------:R-:W-:Y:S02]  /*e6f0*/  ISETP.LT.OR P3, PT, R34.reuse, 0xe2, !P1 ;  /* 0x000000e22200780c */ /* 0x040fe40004f61670 */
[C---:B------:R-:W-:Y:S02]  /*e700*/  ISETP.LT.OR P4, PT, R34.reuse, 0xe1, !P0 ;  /* 0x000000e12200780c */ /* 0x040fe40004781670 */
[----:B------:R-:W-:-:S05]  /*e710*/  ISETP.LT.OR P6, PT, R34, 0xe9, !P1 ;  /* 0x000000e92200780c */ /* 0x000fca0004fc1670 */
[----:B------:R0:W-:Y:S01]  /*e720*/  @!P5 STG.E.U8 desc[UR18][R26.64+0xd9], R13 ;  /* 0x0000d90d1a00d986 */ /* 0x0001e2000c101112 */
[C---:B------:R-:W-:Y:S02]  /*e730*/  ISETP.LT.OR P5, PT, R34.reuse, 0xe2, !P0 ;  /* 0x000000e22200780c */ /* 0x040fe400047a1670 */
[----:B------:R-:W-:Y:S01]  /*e740*/  F2FP.SATFINITE.E5M2.F32.PACK_AB_MERGE_C R9, RZ, R3, RZ ;  /* 0x00000003ff09723e */ /* 0x000fe200048060ff */
[----:B------:R1:W-:Y:S01]  /*e750*/  @!P2 STG.E.U8 desc[UR18][R24.64+0xe0], R5 ;  /* 0x0000e0051800a986 */ /* 0x0003e2000c101112 */
[----:B------:R-:W-:-:S03]  /*e760*/  ISETP.LT.OR P2, PT, R34, 0xea, !P1 ;  /* 0x000000ea2200780c */ /* 0x000fc60004f41670 */
[----:B------:R1:W-:Y:S01]  /*e770*/  @!P3 STG.E.U8 desc[UR18][R24.64+0xe1], R7 ;  /* 0x0000e1071800b986 */ /* 0x0003e2000c101112 */
[----:B0-----:R-:W-:-:S03]  /*e780*/  F2FP.SATFINITE.E5M2.F32.PACK_AB_MERGE_C R13, RZ, R4, RZ ;  /* 0x00000004ff0d723e */ /* 0x001fc600048060ff */
[----:B------:R0:W-:Y:S01]  /*e790*/  @!P4 STG.E.U8 desc[UR18][R26.64+0xe0], R9 ;  /* 0x0000e0091a00c986 */ /* 0x0001e2000c101112 */
[C---:B------:R-:W-:Y:S02]  /*e7a0*/  ISETP.LT.OR P3, PT, R34.reuse, 0xe9, !P0 ;  /* 0x000000e92200780c */ /* 0x040fe40004761670 */
[----:B------:R-:W-:Y:S01]  /*e7b0*/  ISETP.LT.OR P4, PT, R34, 0xea, !P0 ;  /* 0x000000ea2200780c */ /* 0x000fe20004781670 */
[----:B------:R0:W-:Y:S01]  /*e7c0*/  @!P5 STG.E.U8 desc[UR18][R26.64+0xe1], R11 ;  /* 0x0000e10b1a00d986 */ /* 0x0001e2000c101112 */
[----:B-1----:R-:W-:-:S03]  /*e7d0*/  F2FP.SATFINITE.E5M2.F32.PACK_AB_MERGE_C R5, RZ, R0, RZ ;  /* 0x00000000ff05723e */ /* 0x002fc600048060ff */
[----:B------:R1:W-:Y:S01]  /*e7e0*/  @!P6 STG.E.U8 desc[UR18][R24.64+0xe8], R13 ;  /* 0x0000e80d1800e986 */ /* 0x0003e2000c101112 */
[----:B------:R-:W-:Y:S01]  /*e7f0*/  ISETP.LT.OR P6, PT, R34, 0xf1, !P1 ;  /* 0x000000f12200780c */ /* 0x000fe20004fc1670 */
[----:B------:R-:W-:Y:S01]  /*e800*/  FMUL R0, R221, UR25 ;  /* 0x00000019dd007c20 */ /* 0x000fe20008400000 */
[----:B------:R-:W-:Y:S01]  /*e810*/  FMUL R3, R218, UR25 ;  /* 0x00000019da037c20 */ /* 0x000fe20008400000 */
[----:B------:R-:W-:-:S03]  /*e820*/  F2FP.SATFINITE.E5M2.F32.PACK_AB_MERGE_C R7, RZ, R2, RZ ;  /* 0x00000002ff07723e */ /* 0x000fc600048060ff */
[----:B0-----:R-:W-:Y:S02]  /*e830*/  F2FP.SATFINITE.E5M2.F32.PACK_AB_MERGE_C R9, RZ, R0, RZ ;  /* 0x00000000ff09723e */ /* 0x001fe400048060ff */
[----:B------:R-:W-:Y:S01]  /*e840*/  F2FP.SATFINITE.E5M2.F32.PACK_AB_MERGE_C R3, RZ, R3, RZ ;  /* 0x00000003ff03723e */ /* 0x000fe200048060ff */
[----:B------:R-:W-:Y:S01]  /*e850*/  @!P2 STG.E.U8 desc[UR18][R24.64+0xe9], R5 ;  /* 0x0000e9051800a986 */ /* 0x000fe2000c101112 */
[C---:B------:R-:W-:Y:S02]  /*e860*/  ISETP.LT.OR P2, PT, R34.reuse, 0xf2, !P1 ;  /* 0x000000f22200780c */ /* 0x040fe40004f41670 */
[C---:B------:R-:W-:Y:S01]  /*e870*/  ISETP.LT.OR P5, PT, R34.reuse, 0xf1, !P0 ;  /* 0x000000f12200780c */ /* 0x040fe200047a1670 */
[----:B------:R0:W-:Y:S01]  /*e880*/  @!P3 STG.E.U8 desc[UR18][R26.64+0xe8], R7 ;  /* 0x0000e8071a00b986 */ /* 0x0001e2000c101112 */
[----:B------:R-:W-:-:S03]  /*e890*/  ISETP.LT.OR P3, PT, R34, 0xf9, !P1 ;  /* 0x000000f92200780c */ /* 0x000fc60004f61670 */
[----:B------:R0:W-:Y:S01]  /*e8a0*/  @!P4 STG.E.U8 desc[UR18][R26.64+0xe9], R9 ;  /* 0x0000e9091a00c986 */ /* 0x0001e2000c101112 */
[C---:B------:R-:W-:Y:S02]  /*e8b0*/  ISETP.LT.OR P4, PT, R34.reuse, 0xf2, !P0 ;  /* 0x000000f22200780c */ /* 0x040fe40004781670 */
[C---:B------:R-:W-:Y:S01]  /*e8c0*/  ISETP.LT.OR P1, PT, R34.reuse, 0xfa, !P1 ;  /* 0x000000fa2200780c */ /* 0x040fe20004f21670 */
[----:B------:R2:W-:Y:S01]  /*e8d0*/  @!P6 STG.E.U8 desc[UR18][R24.64+0xf0], R3 ;  /* 0x0000f0031800e986 */ /* 0x0005e2000c101112 */
[C---:B------:R-:W-:Y:S02]  /*e8e0*/  ISETP.LT.OR P6, PT, R34.reuse, 0xf9, !P0 ;  /* 0x000000f92200780c */ /* 0x040fe400047c1670 */
[----:B------:R-:W-:Y:S01]  /*e8f0*/  ISETP.LT.OR P0, PT, R34, 0xfa, !P0 ;  /* 0x000000fa2200780c */ /* 0x000fe20004701670 */
[----:B------:R-:W-:Y:S01]  /*e900*/  FMUL R4, R220, UR25 ;  /* 0x00000019dc047c20 */ /* 0x000fe20008400000 */
[----:B------:R-:W-:-:S04]  /*e910*/  FMUL R0, R223, UR25 ;  /* 0x00000019df007c20 */ /* 0x000fc80008400000 */
[----:B------:R-:W-:Y:S02]  /*e920*/  F2FP.SATFINITE.E5M2.F32.PACK_AB_MERGE_C R11, RZ, R4, RZ ;  /* 0x00000004ff0b723e */ /* 0x000fe400048060ff */
[----:B-1----:R-:W-:Y:S01]  /*e930*/  F2FP.SATFINITE.E5M2.F32.PACK_AB_MERGE_C R13, RZ, R0, RZ ;  /* 0x00000000ff0d723e */ /* 0x002fe200048060ff */
[----:B------:R-:W-:Y:S01]  /*e940*/  FMUL R0, R222, UR25 ;  /* 0x00000019de007c20 */ /* 0x000fe20008400000 */
[----:B---3--:R-:W-:-:S04]  /*e950*/  FMUL R2, R225, UR25 ;  /* 0x00000019e1027c20 */ /* 0x008fc80008400000 */
[----:B0-----:R-:W-:Y:S01]  /*e960*/  F2FP.SATFINITE.E5M2.F32.PACK_AB_MERGE_C R7, RZ, R0, RZ ;  /* 0x00000000ff07723e */ /* 0x001fe200048060ff */
[----:B------:R0:W-:Y:S01]  /*e970*/  @!P2 STG.E.U8 desc[UR18][R24.64+0xf1], R11 ;  /* 0x0000f10b1800a986 */ /* 0x0001e2000c101112 */
[----:B------:R-:W-:Y:S01]  /*e980*/  F2FP.SATFINITE.E5M2.F32.PACK_AB_MERGE_C R9, RZ, R2, RZ ;  /* 0x00000002ff09723e */ /* 0x000fe200048060ff */
[----:B--2---:R-:W-:Y:S01]  /*e990*/  FMUL R3, R224, UR25 ;  /* 0x00000019e0037c20 */ /* 0x004fe20008400000 */
[----:B----4-:R-:W-:Y:S01]  /*e9a0*/  FMUL R4, R226, UR25 ;  /* 0x00000019e2047c20 */ /* 0x010fe20008400000 */
[----:B------:R-:W-:-:S03]  /*e9b0*/  FMUL R5, R227, UR25 ;  /* 0x00000019e3057c20 */ /* 0x000fc60008400000 */
[----:B------:R-:W-:Y:S02]  /*e9c0*/  F2FP.SATFINITE.E5M2.F32.PACK_AB_MERGE_C R3, RZ, R3, RZ ;  /* 0x00000003ff03723e */ /* 0x000fe400048060ff */
[----:B------:R-:W-:Y:S02]  /*e9d0*/  F2FP.SATFINITE.E5M2.F32.PACK_AB_MERGE_C R15, RZ, R4, RZ ;  /* 0x00000004ff0f723e */ /* 0x000fe400048060ff */
[----:B------:R-:W-:Y:S01]  /*e9e0*/  F2FP.SATFINITE.E5M2.F32.PACK_AB_MERGE_C R5, RZ, R5, RZ ;  /* 0x00000005ff05723e */ /* 0x000fe200048060ff */
[----:B------:R0:W-:Y:S04]  /*e9f0*/  @!P5 STG.E.U8 desc[UR18][R26.64+0xf0], R13 ;  /* 0x0000f00d1a00d986 */ /* 0x0001e8000c101112 */
[----:B------:R0:W-:Y:S04]  /*ea00*/  @!P4 STG.E.U8 desc[UR18][R26.64+0xf1], R7 ;  /* 0x0000f1071a00c986 */ /* 0x0001e8000c101112 */
[----:B------:R0:W-:Y:S04]  /*ea10*/  @!P3 STG.E.U8 desc[UR18][R24.64+0xf8], R9 ;  /* 0x0000f8091800b986 */ /* 0x0001e8000c101112 */
[----:B------:R0:W-:Y:S04]  /*ea20*/  @!P1 STG.E.U8 desc[UR18][R24.64+0xf9], R3 ;  /* 0x0000f90318009986 */ /* 0x0001e8000c101112 */
[----:B------:R0:W-:Y:S04]  /*ea30*/  @!P6 STG.E.U8 desc[UR18][R26.64+0xf8], R15 ;  /* 0x0000f80f1a00e986 */ /* 0x0001e8000c101112 */
[----:B------:R0:W-:Y:S02]  /*ea40*/  @!P0 STG.E.U8 desc[UR18][R26.64+0xf9], R5 ;  /* 0x0000f9051a008986 */ /* 0x0001e4000c101112 */
.L_x_296:
[----:B------:R-:W-:Y:S05]  /*ea50*/  BSYNC B0 ;  /* 0x0000000000007941 */ /* 0x000fea0003800000 */
.L_x_38:
[----:B0-----:R-:W2:Y:S01]  /*ea60*/  LDL.LU R5, [R1+0x80] ;  /* 0x0000800001057983 */ /* 0x001ea20000300800 */
[----:B------:R-:W-:Y:S01]  /*ea70*/  IMAD.U32 R2, RZ, RZ, UR16 ;  /* 0x00000010ff027e24 */ /* 0x000fe2000f8e00ff */
[----:B------:R-:W-:Y:S02]  /*ea80*/  ULDC.64 UR4, c[0x0][0x650] ;  /* 0x0001940000047ab9 */ /* 0x000fe40000000a00 */
[----:B------:R-:W3:Y:S01]  /*ea90*/  LDL.LU R4, [R1+0x7c] ;  /* 0x00007c0001047983 */ /* 0x000ee20000300800 */
[----:B------:R-:W-:Y:S02]  /*eaa0*/  IMAD.U32 R3, RZ, RZ, UR17 ;  /* 0x00000011ff037e24 */ /* 0x000fe4000f8e00ff */
[----:B------:R-:W-:Y:S02]  /*eab0*/  IMAD.U32 R3, RZ, RZ, UR14 ;  /* 0x0000000eff037e24 */ /* 0x000fe4000f8e00ff */
[----:B------:R-:W-:Y:S02]  /*eac0*/  IMAD.MOV.U32 R6, RZ, RZ, -0x1 ;  /* 0xffffffffff067424 */ /* 0x000fe400078e00ff */
[----:B-----5:R-:W-:-:S04]  /*ead0*/  IMAD.U32 R0, RZ, RZ, UR22 ;  /* 0x00000016ff007e24 */ /* 0x020fc8000f8e00ff */
[----:B------:R0:W-:Y:S02]  /*eae0*/  SYNCS.ARRIVE.TRANS64.A1T0 RZ, [R0+UR28], RZ ;  /* 0x000000ff00ff79a7 */ /* 0x0001e4000810001c */
[----:B0-----:R-:W-:Y:S02]  /*eaf0*/  PRMT R0, RZ, 0x7610, R0 ;  /* 0x00007610ff007816 */ /* 0x001fe40000000000 */
[----:B--2---:R-:W-:-:S04]  /*eb00*/  LEA R5, P0, R2, R5, 0x1 ;  /* 0x0000000502057211 */ /* 0x004fc800078008ff */
[----:B---3--:R-:W-:Y:S01]  /*eb10*/  LEA.HI.X R4, R2, R4, R3, 0x1, P0 ;  /* 0x0000000402047211 */ /* 0x008fe200000f0c03 */
[----:B------:R-:W-:Y:S01]  /*eb20*/  IMAD.MOV.U32 R2, RZ, RZ, -0x1 ;  /* 0xffffffffff027424 */ /* 0x000fe200078e00ff */
[----:B------:R0:W-:Y:S01]  /*eb30*/  STL [R1+0x80], R5 ;  /* 0x0000800501007387 */ /* 0x0001e20000100800 */
[----:B------:R-:W-:Y:S01]  /*eb40*/  IMAD.MOV.U32 R3, RZ, RZ, -0x1 ;  /* 0xffffffffff037424 */ /* 0x000fe200078e00ff */
[----:B------:R-:W-:Y:S02]  /*eb50*/  ISETP.GE.U32.AND P0, PT, R5, UR4, PT ;  /* 0x0000000405007c0c */ /* 0x000fe4000bf06070 */
[----:B------:R0:W-:Y:S02]  /*eb60*/  STL [R1+0x7c], R4 ;  /* 0x00007c0401007387 */ /* 0x0001e40000100800 */
[----:B------:R-:W-:Y:S02]  /*eb70*/  ISETP.GE.U32.AND.EX P0, PT, R4, UR5, PT, P0 ;  /* 0x0000000504007c0c */ /* 0x000fe4000bf06100 */
[----:B------:R0:W-:Y:S04]  /*eb80*/  STL [R1+0x84], R6 ;  /* 0x0000840601007387 */ /* 0x0001e80000100800 */
[----:B------:R0:W-:Y:S04]  /*eb90*/  STL [R1+0x74], R2 ;  /* 0x0000740201007387 */ /* 0x0001e80000100800 */
[----:B------:R0:W-:Y:S03]  /*eba0*/  STL [R1+0x88], R3 ;  /* 0x0000880301007387 */ /* 0x0001e60000100800 */
[----:B------:R-:W-:Y:S05]  /*ebb0*/  @P0 BRA `(.L_x_297) ;  /* 0x0000000400940947 */ /* 0x000fea0003800000 */
[----:B------:R-:W2:Y:S01]  /*ebc0*/  S2UR UR8, SR_CTAID.X ;  /* 0x00000000000879c3 */ /* 0x000ea20000002500 */
[----:B------:R-:W-:Y:S01]  /*ebd0*/  ULDC.64 UR4, c[0x0][0x628] ;  /* 0x00018a0000047ab9 */ /* 0x000fe20000000a00 */
[----:B------:R-:W-:Y:S01]  /*ebe0*/  ULDC UR6, c[0x0][0x150] ;  /* 0x0000540000067ab9 */ /* 0x000fe20000000800 */
[----:B------:R-:W-:Y:S01]  /*ebf0*/  ISETP.NE.U32.AND P0, PT, RZ, UR4, PT ;  /* 0x00000004ff007c0c */ /* 0x000fe2000bf05070 */
[----:B------:R-:W-:Y:S01]  /*ec00*/  ULDC UR31, c[0x0][0x630] ;  /* 0x00018c00001f7ab9 */ /* 0x000fe20000000800 */
[C---:B------:R-:W-:Y:S01]  /*ec10*/  R2UR UR36, R5.reuse ;  /* 0x00000000052472ca */ /* 0x040fe200000e0000 */
[----:B------:R-:W-:Y:S01]  /*ec20*/  ULDC UR38, c[0x0][0x154] ;  /* 0x0000550000267ab9 */ /* 0x000fe20000000800 */
[----:B------:R-:W-:Y:S01]  /*ec30*/  ISETP.NE.AND.EX P0, PT, RZ, UR5, PT, P0 ;  /* 0x00000005ff007c0c */ /* 0x000fe2000bf05300 */
[----:B------:R-:W3:Y:S01]  /*ec40*/  S2UR UR41, SR_CTAID.Y ;  /* 0x00000000002979c3 */ /* 0x000ee20000002600 */
[----:B------:R-:W-:Y:S02]  /*ec50*/  R2UR UR37, R4 ;  /* 0x00000000042572ca */ /* 0x000fe400000e0000 */
[----:B------:R-:W-:-:S02]  /*ec60*/  R2UR UR34, R5 ;  /* 0x00000000052272ca */ /* 0x000fc400000e0000 */
[----:B------:R-:W-:Y:S02]  /*ec70*/  R2UR UR35, R4 ;  /* 0x00000000042372ca */ /* 0x000fe400000e0000 */
[----:B--2---:R-:W-:-:S05]  /*ec80*/  I2FP.F32.U32 R0, UR8 ;  /* 0x0000000800007c45 */ /* 0x004fca0008201000 */
[----:B------:R-:W-:-:S04]  /*ec90*/  FMUL R0, R0, UR6 ;  /* 0x0000000600007c20 */ /* 0x000fc80008400000 */
[----:B0-----:R0:W2:Y:S01]  /*eca0*/  F2I.U32.TRUNC.NTZ R2, R0 ;  /* 0x0000000000027305 */ /* 0x0010a2000020f000 */
[----:B---3--:R-:W-:Y:S05]  /*ecb0*/  @!P0 BRA `(.L_x_298) ;  /* 0x0000000000308947 */ /* 0x008fea0003800000 */
[----:B------:R-:W-:Y:S01]  /*ecc0*/  R2UR UR9, R5 ;  /* 0x00000000050972ca */ /* 0x000fe200000e0000 */
[----:B------:R-:W-:Y:S01]  /*ecd0*/  ULDC UR6, c[0x0][0x634] ;  /* 0x00018d0000067ab9 */ /* 0x000fe20000000800 */
[----:B------:R-:W-:-:S11]  /*ece0*/  R2UR UR10, R4 ;  /* 0x00000000040a72ca */ /* 0x000fd600000e0000 */
[----:B------:R-:W-:-:S04]  /*ecf0*/  UIADD3 UR6, UP0, UR9, UR6, URZ ;  /* 0x0000000609067290 */ /* 0x000fc8000ff1e03f */
[----:B------:R-:W-:Y:S02]  /*ed00*/  UIADD3.X UR9, URZ, UR10, URZ, UP0, !UPT ;  /* 0x0000000a3f097290 */ /* 0x000fe400087fe43f */
[----:B------:R-:W-:Y:S02]  /*ed10*/  UIMAD.WIDE.U32 UR32, UR6, UR4, URZ ;  /* 0x00000004062072a5 */ /* 0x000fe4000f8e003f */
[----:B------:R-:W-:-:S04]  /*ed20*/  UIMAD.WIDE.U32 UR10, UR9, UR4, URZ ;  /* 0x00000004090a72a5 */ /* 0x000fc8000f8e003f */
[----:B------:R-:W-:-:S04]  /*ed30*/  UIMAD.WIDE.U32 UR10, UP0, UR6, UR5, UR10 ;  /* 0x00000005060a72a5 */ /* 0x000fc8000f80000a */
[----:B------:R-:W-:Y:S02]  /*ed40*/  UIADD3.X UR35, URZ, URZ, URZ, UP0, !UPT ;  /* 0x0000003f3f237290 */ /* 0x000fe400087fe43f */
[----:B------:R-:W-:Y:S01]  /*ed50*/  UIADD3 URZ, UP0, UR33, UR10, URZ ;  /* 0x0000000a213f7290 */ /* 0x000fe2000ff1e03f */
[----:B------:R-:W-:-:S03]  /*ed60*/  UMOV UR34, UR11 ;  /* 0x0000000b00227c82 */ /* 0x000fc60008000000 */
[----:B------:R-:W-:-:S12]  /*ed70*/  UIMAD.WIDE.U32.X UR34, UR9, UR5, UR34, UP0 ;  /* 0x00000005092272a5 */ /* 0x000fd800080e0422 */
.L_x_298:
[----:B0-----:R-:W-:Y:S01]  /*ed80*/  I2FP.F32.U32 R0, UR41 ;  /* 0x0000002900007c45 */ /* 0x001fe20008201000 */
[----:B------:R-:W-:Y:S01]  /*ed90*/  USHF.R.U64 UR6, UR34, UR31, UR35 ;  /* 0x0000001f22067299 */ /* 0x000fe20008001223 */
[----:B--2---:R-:W-:Y:S01]  /*eda0*/  R2UR UR33, R2 ;  /* 0x00000000022172ca */ /* 0x004fe200000e0000 */
[----:B------:R-:W-:Y:S02]  /*edb0*/  USHF.R.U32.HI UR4, URZ, UR31, UR35 ;  /* 0x0000001f3f047299 */ /* 0x000fe40008011623 */
[----:B------:R-:W-:Y:S01]  /*edc0*/  FMUL R0, R0, UR38 ;  /* 0x0000002600007c20 */ /* 0x000fe20008400000 */
[----:B------:R-:W-:Y:S01]  /*edd0*/  UIADD3 UR31, UP0, URZ, -UR6, URZ ;  /* 0x800000063f1f7290 */ /* 0x000fe2000ff1e03f */
[----:B------:R-:W-:Y:S01]  /*ede0*/  UMOV UR10, UR36 ;  /* 0x00000024000a7c82 */ /* 0x000fe20008000000 */
[----:B------:R-:W-:Y:S02]  /*edf0*/  UMOV UR11, UR37 ;  /* 0x00000025000b7c82 */ /* 0x000fe40008000000 */
[----:B------:R-:W-:Y:S01]  /*ee00*/  UIADD3.X UR9, URZ, ~UR4, URZ, UP0, !UPT ;  /* 0x800000043f097290 */ /* 0x000fe200087fe43f */
[----:B------:R-:W0:Y:S01]  /*ee10*/  F2I.U32.TRUNC.NTZ R0, R0 ;  /* 0x0000000000007305 */ /* 0x000e22000020f000 */
[----:B------:R-:W-:Y:S01]  /*ee20*/  ULDC UR44, c[0x0][0x658] ;  /* 0x00019600002c7ab9 */ /* 0x000fe20000000800 */
[----:B------:R-:W-:Y:S01]  /*ee30*/  ULDC.64 UR4, c[0x0][0x620] ;  /* 0x0001880000047ab9 */ /* 0x000fe20000000a00 */
[----:B------:R-:W-:Y:S01]  /*ee40*/  UMOV UR35, 0xffffffff ;  /* 0xffffffff00237882 */ /* 0x000fe20000000000 */
[----:B------:R-:W-:-:S02]  /*ee50*/  UIMAD UR9, UR9, UR4, URZ ;  /* 0x00000004090972a4 */ /* 0x000fc4000f8e023f */
[----:B------:R-:W-:Y:S02]  /*ee60*/  UIMAD.WIDE.U32 UR10, UR31, UR4, UR10 ;  /* 0x000000041f0a72a5 */ /* 0x000fe4000f8e000a */
[----:B------:R-:W-:Y:S01]  /*ee70*/  UIMAD UR9, UR31, UR5, UR9 ;  /* 0x000000051f0972a4 */ /* 0x000fe2000f8e0209 */
[----:B------:R-:W-:Y:S02]  /*ee80*/  ULDC UR32, c[0x0][0x618] ;  /* 0x0001860000207ab9 */ /* 0x000fe40000000800 */
[----:B------:R-:W-:Y:S01]  /*ee90*/  ULDC.64 UR4, c[0x0][0x640] ;  /* 0x0001900000047ab9 */ /* 0x000fe20000000a00 */
[----:B------:R-:W-:Y:S01]  /*eea0*/  UIADD3 UR9, UR11, UR9, URZ ;  /* 0x000000090b097290 */ /* 0x000fe2000fffe03f */
[----:B------:R-:W-:Y:S01]  /*eeb0*/  ISETP.NE.U32.AND P0, PT, RZ, UR4, PT ;  /* 0x00000004ff007c0c */ /* 0x000fe2000bf05070 */
[----:B------:R-:W-:Y:S01]  /*eec0*/  USHF.L.U32 UR37, UR35, UR44, URZ ;  /* 0x0000002c23257299 */ /* 0x000fe2000800063f */
[----:B0-----:R-:W-:Y:S01]  /*eed0*/  R2UR UR39, R0 ;  /* 0x00000000002772ca */ /* 0x001fe200000e0000 */
[----:B------:R-:W-:Y:S01]  /*eee0*/  USHF.R.U64 UR35, UR10, UR32, UR9 ;  /* 0x000000200a237299 */ /* 0x000fe20008001209 */
[----:B------:R-:W-:Y:S01]  /*eef0*/  ISETP.NE.AND.EX P0, PT, RZ, UR5, PT, P0 ;  /* 0x00000005ff007c0c */ /* 0x000fe2000bf05300 */
[----:B------:R-:W-:Y:S01]  /*ef00*/  USHF.R.U32.HI UR9, URZ, UR32, UR9 ;  /* 0x000000203f097299 */ /* 0x000fe20008011609 */
[----:B------:R-:W-:Y:S01]  /*ef10*/  ULDC UR42, c[0x0][0x608] ;  /* 0x00018200002a7ab9 */ /* 0x000fe20000000800 */
[----:B------:R-:W-:-:S02]  /*ef20*/  UIADD3 UR10, -UR33, URZ, URZ ;  /* 0x0000003f210a7290 */ /* 0x000fc4000fffe13f */
[----:B------:R-:W-:Y:S02]  /*ef30*/  USHF.R.U64 UR38, UR35, UR42, UR9 ;  /* 0x0000002a23267299 */ /* 0x000fe40008001209 */
[----:B------:R-:W-:Y:S01]  /*ef40*/  USHF.R.U32.HI UR9, URZ, UR42, UR9 ;  /* 0x0000002a3f097299 */ /* 0x000fe20008011609 */
[----:B------:R-:W-:-:S03]  /*ef50*/  UMOV UR36, 0x1 ;  /* 0x0000000100247882 */ /* 0x000fc60000000000 */
[----:B------:R-:W-:Y:S02]  /*ef60*/  UIADD3 UR43, -UR39, URZ, URZ ;  /* 0x0000003f272b7290 */ /* 0x000fe4000fffe13f */
[----:B------:R-:W-:Y:S01]  /*ef70*/  USHF.R.U64 UR39, UR38, UR44, UR9 ;  /* 0x0000002c26277299 */ /* 0x000fe20008001209 */
[----:B------:R-:W-:Y:S01]  /*ef80*/  ULDC UR40, c[0x0][0x144] ;  /* 0x0000510000287ab9 */ /* 0x000fe20000000800 */
[----:B------:R-:W-:Y:S01]  /*ef90*/  ULDC UR31, c[0x0][0x600] ;  /* 0x00018000001f7ab9 */ /* 0x000fe20000000800 */
[----:B------:R-:W-:Y:S02]  /*efa0*/  USHF.L.U32 UR36, UR36, UR44, URZ ;  /* 0x0000002c24247299 */ /* 0x000fe4000800063f */
[----:B------:R-:W-:Y:S02]  /*efb0*/  USHF.R.U32.HI UR33, URZ, UR44, UR9 ;  /* 0x0000002c3f217299 */ /* 0x000fe40008011609 */
[----:B------:R-:W-:Y:S02]  /*efc0*/  UIADD3 UR34, UR31, -0x1, URZ ;  /* 0xffffffff1f227890 */ /* 0x000fe4000fffe03f */
[----:B------:R-:W-:-:S02]  /*efd0*/  ULOP3.LUT UR37, URZ, UR37, URZ, 0x33, !UPT ;  /* 0x000000253f257292 */ /* 0x000fc4000f8e333f */
[----:B------:R-:W-:Y:S01]  /*efe0*/  UIMAD UR40, UR40, UR10, UR8 ;  /* 0x0000000a282872a4 */ /* 0x000fe2000f8e0208 */
[----:B------:R-:W-:Y:S01]  /*eff0*/  ULDC UR46, c[0x0][0x148] ;  /* 0x00005200002e7ab9 */ /* 0x000fe20000000800 */
[----:B------:R-:W-:Y:S01]  /*f000*/  ULDC UR44, c[0x0][0x648] ;  /* 0x00019200002c7ab9 */ /* 0x000fe20000000800 */
[----:B------:R-:W-:Y:S01]  /*f010*/  ULDC UR45, c[0x0][0x638] ;  /* 0x00018e00002d7ab9 */ /* 0x000fe20000000800 */
[----:B------:R-:W-:Y:S01]  /*f020*/  UMOV UR32, UR39 ;  /* 0x0000002700207c82 */ /* 0x000fe20008000000 */
[----:B------:R-:W-:Y:S07]  /*f030*/  @!P0 BRA `(.L_x_299) ;  /* 0x0000000000288947 */ /* 0x000fee0003800000 */
        /* <DEDUP_REMOVED lines=10> */
.L_x_299:
[----:B------:R-:W-:Y:S01]  /*f0e0*/  USHF.R.U64 UR4, UR32, UR44, UR33 ;  /* 0x0000002c20047299 */ /* 0x000fe20008001221 */
[----:B------:R-:W-:Y:S01]  /*f0f0*/  IMAD.U32 R4, RZ, RZ, UR6 ;  /* 0x00000006ff047e24 */ /* 0x000fe2000f8e00ff */
[----:B------:R-:W-:Y:S01]  /*f100*/  ULOP3.LUT UR37, UR38, UR37, URZ, 0xc0, !UPT ;  /* 0x0000002526257292 */ /* 0x000fe2000f8ec03f */
[----:B------:R-:W-:Y:S01]  /*f110*/  IMAD.MOV.U32 R0, RZ, RZ, 0x1 ;  /* 0x00000001ff007424 */ /* 0x000fe200078e00ff */
[----:B------:R-:W-:Y:S02]  /*f120*/  UIADD3 UR5, -UR4, URZ, URZ ;  /* 0x0000003f04057290 */ /* 0x000fe4000fffe13f */
[----:B------:R-:W-:Y:S01]  /*f130*/  @UP2 UIMAD UR40, UR46, UR43, UR41 ;  /* 0x0000002b2e2822a4 */ /* 0x000fe2000f8e0229 */
[----:B------:R2:W-:Y:S01]  /*f140*/  STL [R1+0x74], R4 ;  /* 0x0000740401007387 */ /* 0x0005e20000100800 */
[----:B------:R-:W-:Y:S02]  /*f150*/  ULOP3.LUT UR34, UR35, UR34, URZ, 0xc0, !UPT ;  /* 0x0000002223227292 */ /* 0x000fe4000f8ec03f */
[----:B------:R-:W-:-:S02]  /*f160*/  UIMAD UR36, UR36, UR4, UR37 ;  /* 0x00000004242472a4 */ /* 0x000fc4000f8e0225 */
        /* <DEDUP_REMOVED lines=10> */
.L_x_297:
[----:B------:R-:W-:Y:S01]  /*f210*/  UIADD3 UR15, UR27, UR15, URZ ;  /* 0x0000000f1b0f7290 */ /* 0x000fe2000fffe03f */
[----:B------:R-:W-:Y:S01]  /*f220*/  LOP3.LUT P0, RZ, R0, 0xff, RZ, 0xc0, !PT ;  /* 0x000000ff00ff7812 */ /* 0x000fe2000780c0ff */
[----:B------:R-:W-:Y:S02]  /*f230*/  ULOP3.LUT UR29, UR29, 0x1, URZ, 0x3c, !UPT ;  /* 0x000000011d1d7892 */ /* 0x000fe4000f8e3c3f */
[----:B------:R-:W-:Y:S02]  /*f240*/  USHF.R.U32.HI UR4, URZ, 0x2, UR15 ;  /* 0x000000023f047899 */ /* 0x000fe4000801160f */
[----:B------:R-:W-:Y:S02]  /*f250*/  UISETP.GT.U32.AND UP0, UPT, UR15, 0x3, UPT ;  /* 0x000000030f00788c */ /* 0x000fe4000bf04070 */
[----:B------:R-:W-:Y:S02]  /*f260*/  ULOP3.LUT UR4, UR4, 0x1, URZ, 0xc0, !UPT ;  /* 0x0000000104047892 */ /* 0x000fe4000f8ec03f */
[----:B------:R-:W-:-:S02]  /*f270*/  UISETP.LT.U32.AND UP0, UPT, UR27, 0x4, UP0 ;  /* 0x000000041b00788c */ /* 0x000fc40008701070 */
[----:B------:R-:W-:Y:S02]  /*f280*/  UISETP.NE.U32.AND UP1, UPT, UR4, 0x1, UPT ;  /* 0x000000010400788c */ /* 0x000fe4000bf25070 */
[----:B------:R-:W-:Y:S02]  /*f290*/  USEL UR5, URZ, 0x1, !UP0 ;  /* 0x000000013f057887 */ /* 0x000fe4000c000000 */
[----:B------:R-:W-:Y:S02]  /*f2a0*/  UISETP.GT.U32.AND UP1, UPT, UR27, 0x3, !UP1 ;  /* 0x000000031b00788c */ /* 0x000fe4000cf24070 */
[----:B------:R-:W-:Y:S02]  /*f2b0*/  ULOP3.LUT UR15, UR15, 0x3, URZ, 0xc0, !UPT ;  /* 0x000000030f0f7892 */ /* 0x000fe4000f8ec03f */
[----:B------:R-:W-:-:S04]  /*f2c0*/  USEL UR4, URZ, 0x1, !UP1 ;  /* 0x000000013f047887 */ /* 0x000fc8000c800000 */
[----:B------:R-:W-:Y:S01]  /*f2d0*/  ULOP3.LUT UR23, UR4, UR23, UR5, 0x96, !UPT ;  /* 0x0000001704177292 */ /* 0x000fe2000f8e9605 */
[----:B------:R-:W-:Y:S11]  /*f2e0*/  @P0 BRA `(.L_x_300) ;  /* 0xffffff2400580947 */ /* 0x000ff6000383ffff */
[----:B------:R-:W-:Y:S05]  /*f2f0*/  EXIT ;  /* 0x000000000000794d */ /* 0x000fea0003800000 */
.L_x_16:
[----:B------:R-:W-:-:S08]  /*f300*/  ISETP.NE.AND P0, PT, RZ, UR6, PT ;  /* 0x00000006ff007c0c */ /* 0x000fd0000bf05270 */
[----:B0-2---:R-:W0:-:S00]  /*f310*/  USETMAXREG.DEALLOC.CTAPOOL 0x28 ;  /* 0x00000028000079c8 */ /* 0x005e0000080e0500 */
[----:B------:R-:W-:Y:S05]  /*f320*/  @P0 EXIT ;  /* 0x000000000000094d */ /* 0x000fea0003800000 */
[----:B0-----:R-:W-:Y:S01]  /*f330*/  LOP3.LUT P0, RZ, R0, 0xff, RZ, 0xc0, !PT ;  /* 0x000000ff00ff7812 */ /* 0x001fe2000780c0ff */
[----:B------:R-:W-:Y:S02]  /*f340*/  IMAD.MOV.U32 R8, RZ, RZ, 0x1 ;  /* 0x00000001ff087424 */ /* 0x000fe400078e00ff */
[----:B------:R-:W-:-:S10]  /*f350*/  IMAD.MOV.U32 R0, RZ, RZ, RZ ;  /* 0x000000ffff007224 */ /* 0x000fd400078e00ff */
[----:B------:R-:W-:Y:S05]  /*f360*/  @!P0 BRA `(.L_x_301) ;  /* 0x0000000c006c8947 */ /* 0x000fea0003800000 */
[----:B------:R-:W0:Y:S01]  /*f370*/  S2R R11, SR_CgaCtaId ;  /* 0x00000000000b7919 */ /* 0x000e220000008800 */
[----:B------:R-:W-:Y:S01]  /*f380*/  LOP3.LUT P0, RZ, R2, 0x1f, RZ, 0xc0, !PT ;  /* 0x0000001f02ff7812 */ /* 0x000fe2000780c0ff */
[----:B------:R-:W-:Y:S01]  /*f390*/  ULDC UR5, c[0x0][0x658] ;  /* 0x0001960000057ab9 */ /* 0x000fe20000000800 */
[----:B------:R-:W-:Y:S01]  /*f3a0*/  UMOV UR6, 0xffffffff ;  /* 0xffffffff00067882 */ /* 0x000fe20000000000 */
[----:B------:R-:W-:Y:S01]  /*f3b0*/  BSSY B0, `(.L_x_301) ;  /* 0x00000d6000007945 */ /* 0x000fe20003800000 */
[----:B------:R-:W-:Y:S01]  /*f3c0*/  USHF.L.U32 UR6, UR6, UR5, URZ ;  /* 0x0000000506067299 */ /* 0x000fe2000800063f */
[C---:B------:R-:W-:Y:S01]  /*f3d0*/  ISETP.NE.AND P3, PT, R3.reuse, RZ, PT ;  /* 0x000000ff0300720c */ /* 0x040fe20003f65270 */
[----:B------:R-:W-:Y:S01]  /*f3e0*/  IMAD.MOV.U32 R9, RZ, RZ, 0x1 ;  /* 0x00000001ff097424 */ /* 0x000fe200078e00ff */
[----:B------:R-:W-:Y:S01]  /*f3f0*/  ISETP.NE.OR P0, PT, R3, RZ, !P0 ;  /* 0x000000ff0300720c */ /* 0x000fe20004705670 */
[----:B------:R-:W-:Y:S01]  /*f400*/  IMAD.MOV.U32 R8, RZ, RZ, 0x1 ;  /* 0x00000001ff087424 */ /* 0x000fe200078e00ff */
[----:B------:R-:W-:Y:S01]  /*f410*/  ULDC UR4, c[0x0][0x600] ;  /* 0x0001800000047ab9 */ /* 0x000fe20000000800 */
[----:B------:R-:W-:Y:S01]  /*f420*/  IMAD.MOV.U32 R0, RZ, RZ, RZ ;  /* 0x000000ffff007224 */ /* 0x000fe200078e00ff */
[----:B------:R-:W-:Y:S01]  /*f430*/  UMOV UR8, 0x1 ;  /* 0x0000000100087882 */ /* 0x000fe20000000000 */
[----:B------:R-:W-:-:S02]  /*f440*/  UIADD3 UR26, UR13, 0x1, URZ ;  /* 0x000000010d1a7890 */ /* 0x000fc4000fffe03f */
[----:B------:R-:W-:Y:S02]  /*f450*/  ULOP3.LUT UR27, UR7, 0x2, URZ, 0xfc, !UPT ;  /* 0x00000002071b7892 */ /* 0x000fe4000f8efc3f */
[----:B------:R-:W-:Y:S02]  /*f460*/  UIADD3 UR4, UR4, -0x1, URZ ;  /* 0xffffffff04047890 */ /* 0x000fe4000fffe03f */
[----:B------:R-:W-:Y:S02]  /*f470*/  USHF.L.U32 UR5, UR8, UR5, URZ ;  /* 0x0000000508057299 */ /* 0x000fe4000800063f */
[----:B------:R-:W-:Y:S01]  /*f480*/  ULOP3.LUT UR6, URZ, UR6, URZ, 0x33, !UPT ;  /* 0x000000063f067292 */ /* 0x000fe2000f8e333f */
[----:B------:R-:W-:Y:S01]  /*f490*/  ULDC.64 UR24, c[0x0][0x198] ;  /* 0x0000660000187ab9 */ /* 0x000fe20000000a00 */
[C---:B0-----:R-:W-:Y:S02]  /*f4a0*/  IMAD.SHL.U32 R10, R11.reuse, 0x80, RZ ;  /* 0x000000800b0a7824 */ /* 0x041fe400078e00ff */
[----:B------:R-:W-:-:S03]  /*f4b0*/  IMAD.SHL.U32 R11, R11, 0x4000, RZ ;  /* 0x000040000b0b7824 */ /* 0x000fc600078e00ff */
[----:B------:R-:W-:Y:S02]  /*f4c0*/  LOP3.LUT R10, R10, 0x80, RZ, 0xc0, !PT ;  /* 0x000000800a0a7812 */ /* 0x000fe400078ec0ff */
[----:B------:R-:W-:-:S07]  /*f4d0*/  LOP3.LUT R11, R11, 0x4000, RZ, 0xc0, !PT ;  /* 0x000040000b0b7812 */ /* 0x000fce00078ec0ff */
.L_x_313:
[----:B------:R-:W-:-:S03]  /*f4e0*/  UMOV UR8, 0xffffffff ;  /* 0xffffffff00087882 */ /* 0x000fc60000000000 */
[----:B01----:R-:W-:Y:S05]  /*f4f0*/  BRA.DIV UR8, `(.L_x_302) ;  /* 0x0000001208347947 */ /* 0x003fea000b800000 */
[----:B------:R-:W-:-:S13]  /*f500*/  ELECT P1, URZ, PT ;  /* 0x00000000003f782f */ /* 0x000fda0003820000 */
.L_x_326:
[----:B------:R-:W0:Y:S01]  /*f510*/  LDC R2, c[0x0][0x28c] ;  /* 0x0000a300ff027b82 */ /* 0x000e220000000800 */
[----:B------:R-:W-:Y:S01]  /*f520*/  BSSY B1, `(.L_x_303) ;  /* 0x000003d000017945 */ /* 0x000fe20003800000 */
[----:B0-----:R-:W-:-:S13]  /*f530*/  ISETP.LT.OR P1, PT, R2, 0x1, !P1 ;  /* 0x000000010200780c */ /* 0x001fda0004f21670 */
[----:B------:R-:W-:Y:S05]  /*f540*/  @P1 BRA `(.L_x_304) ;  /* 0x0000000000e81947 */ /* 0x000fea0003800000 */
[----:B------:R-:W2:Y:S04]  /*f550*/  LDL.LU R4, [R1+0x88] ;  /* 0x0000880001047983 */ /* 0x000ea80000300800 */
[----:B------:R-:W3:Y:S01]  /*f560*/  LDL.LU R3, [R1+0x84] ;  /* 0x0000840001037983 */ /* 0x000ee20000300800 */
[----:B------:R-:W-:Y:S02]  /*f570*/  IMAD.MOV.U32 R14, RZ, RZ, RZ ;  /* 0x000000ffff0e7224 */ /* 0x000fe400078e00ff */
[----:B------:R-:W-:Y:S02]  /*f580*/  IMAD.U32 R15, RZ, RZ, UR26 ;  /* 0x0000001aff0f7e24 */ /* 0x000fe4000f8e00ff */
[----:B------:R-:W-:Y:S02]  /*f590*/  IMAD.MOV.U32 R2, RZ, RZ, R8 ;  /* 0x000000ffff027224 */ /* 0x000fe400078e0008 */
[----:B--2---:R-:W-:-:S02]  /*f5a0*/  IMAD R6, R4, 0x100, R10 ;  /* 0x0000010004067824 */ /* 0x004fc400078e020a */
[----:B------:R-:W-:Y:S02]  /*f5b0*/  IMAD.MOV.U32 R4, RZ, RZ, R0 ;  /* 0x000000ffff047224 */ /* 0x000fe400078e0000 */
[----:B---3--:R-:W-:-:S07]  /*f5c0*/  IMAD.SHL.U32 R7, R3, 0x40, RZ ;  /* 0x0000004003077824 */ /* 0x008fce00078e00ff */
.L_x_308:
[----:B------:R-:W0:Y:S01]  /*f5d0*/  S2R R12, SR_CgaCtaId ;  /* 0x00000000000c7919 */ /* 0x000e220000008800 */
[----:B------:R-:W-:Y:S01]  /*f5e0*/  MOV R3, 0x400 ;  /* 0x0000040000037802 */ /* 0x000fe20000000f00 */
[----:B------:R-:W1:Y:S03]  /*f5f0*/  @!P3 LDC R5, c[0x0][0x500] ;  /* 0x00014000ff05bb82 */ /* 0x000e660000000800 */
[----:B0-----:R-:W-:Y:S02]  /*f600*/  LEA R13, R12, R3, 0x18 ;  /* 0x000000030c0d7211 */ /* 0x001fe400078ec0ff */
[----:B------:R-:W-:-:S03]  /*f610*/  SHF.L.U32 R3, R2, 0x1f, RZ ;  /* 0x0000001f02037819 */ /* 0x000fc600000006ff */
[----:B------:R-:W-:-:S04]  /*f620*/  IMAD R12, R4, 0x8, R13 ;  /* 0x00000008040c7824 */ /* 0x000fc800078e020d */
[----:B------:R-:W0:Y:S02]  /*f630*/  SYNCS.PHASECHK.TRANS64.TRYWAIT P1, [R12+URZ+0x20], R3 ;  /* 0x000020030c0075a7 */ /* 0x000e24000802017f */
[----:B01----:R-:W-:Y:S05]  /*f640*/  @!P1 BRA `(.L_x_305) ;  /* 0x0000001000009947 */ /* 0x003fea0003800000 */
.L_x_327:
[----:B------:R-:W-:Y:S01]  /*f650*/  UPRMT UR8, UR27, 0x9910, URZ ;  /* 0x000099101b087896 */ /* 0x000fe2000800003f */
[----:B------:R1:W-:Y:S03]  /*f660*/  @!P3 SYNCS.ARRIVE.TRANS64 RZ, [R12+URZ], R5 ;  /* 0x000000050cffb9a7 */ /* 0x0003e6000800003f */
[----:B------:R-:W-:-:S06]  /*f670*/  UISETP.NE.AND UP0, UPT, UR8, 0x2, UPT ;  /* 0x000000020800788c */ /* 0x000fcc000bf05270 */
[----:B------:R-:W-:-:S13]  /*f680*/  PLOP3.LUT P1, PT, PT, PT, UP0, 0x80, 0x0 ;  /* 0x000000000000781c */ /* 0x000fda0003f2f008 */
[----:B-1----:R-:W-:Y:S05]  /*f690*/  @P1 BRA `(.L_x_306) ;  /* 0x0000000000041947 */ /* 0x002fea0003800000 */
[----:B------:R-:W-:Y:S01]  /*f6a0*/  BPT.TRAP 0x1 ;  /* 0x000000040000795c */ /* 0x000fe20000300000 */
.L_x_306:
[----:B------:R-:W-:Y:S05]  /*f6b0*/  @P0 BRA `(.L_x_307) ;  /* 0x0000000000040947 */ /* 0x000fea0003800000 */
[----:B------:R-:W-:Y:S01]  /*f6c0*/  BPT.TRAP 0x1 ;  /* 0x000000040000795c */ /* 0x000fe20000300000 */
.L_x_307:
[----:B------:R-:W2:Y:S01]  /*f6d0*/  LDL R16, [R1+0x74] ;  /* 0x0000740001107983 */ /* 0x000ea20000100800 */
[C---:B0-----:R-:W-:Y:S01]  /*f6e0*/  IMAD R3, R4.reuse, 0x2000, R13 ;  /* 0x0000200004037824 */ /* 0x041fe200078e020d */
[----:B------:R-:W-:Y:S01]  /*f6f0*/  R2UR UR15, R13 ;  /* 0x000000000d0f72ca */ /* 0x000fe200000e0000 */
[----:B------:R-:W-:Y:S01]  /*f700*/  IMAD R5, R4, 0x8000, R11 ;  /* 0x0000800004057824 */ /* 0x000fe200078e020b */
[----:B------:R-:W-:Y:S01]  /*f710*/  R2UR UR22, R7 ;  /* 0x00000000071672ca */ /* 0x000fe200000e0000 */
[----:B------:R-:W-:Y:S01]  /*f720*/  VIADD R15, R15, 0xffffffff ;  /* 0xffffffff0f0f7836 */ /* 0x000fe20000000000 */
[----:B------:R-:W-:Y:S01]  /*f730*/  R2UR UR8, R3 ;  /* 0x00000000030872ca */ /* 0x000fe200000e0000 */
[----:B------:R-:W-:Y:S01]  /*f740*/  UIADD3 UR18, UP0, UR24, 0xf0, URZ ;  /* 0x000000f018127890 */ /* 0x000fe2000ff1e03f */
[----:B------:R-:W-:Y:S01]  /*f750*/  R2UR UR11, R5 ;  /* 0x00000000050b72ca */ /* 0x000fe200000e0000 */
[----:B------:R-:W-:Y:S01]  /*f760*/  UIADD3 UR28, UP1, UR24, 0x1f0, URZ ;  /* 0x000001f0181c7890 */ /* 0x000fe2000ff3e03f */
[----:B------:R-:W-:Y:S01]  /*f770*/  R2UR UR9, R12 ;  /* 0x000000000c0972ca */ /* 0x000fe200000e0000 */
[----:B------:R-:W-:Y:S01]  /*f780*/  UIADD3.X UR19, URZ, UR25, URZ, UP0, !UPT ;  /* 0x000000193f137290 */ /* 0x000fe200087fe43f */
[----:B------:R-:W-:Y:S01]  /*f790*/  R2UR UR10, R14 ;  /* 0x000000000e0a72ca */ /* 0x000fe200000e0000 */
[----:B------:R-:W-:Y:S01]  /*f7a0*/  VIADD R4, R4, 0x1 ;  /* 0x0000000104047836 */ /* 0x000fe20000000000 */
[----:B------:R-:W-:Y:S01]  /*f7b0*/  R2UR UR23, R6 ;  /* 0x00000000061772ca */ /* 0x000fe200000e0000 */
[----:B------:R-:W-:Y:S01]  /*f7c0*/  UIADD3.X UR29, URZ, UR25, URZ, UP1, !UPT ;  /* 0x000000193f1d7290 */ /* 0x000fe20008ffe43f */
[----:B------:R-:W-:Y:S01]  /*f7d0*/  ISETP.GT.AND P2, PT, R15, 0x1, PT ;  /* 0x000000010f00780c */ /* 0x000fe20003f44270 */
[----:B------:R-:W-:Y:S01]  /*f7e0*/  UMOV UR20, 0x0 ;  /* 0x0000000000147882 */ /* 0x000fe20000000000 */
[----:B------:R-:W-:Y:S01]  /*f7f0*/  UMOV UR21, 0x10000000 ;  /* 0x1000000000157882 */ /* 0x000fe20000000000 */
[----:B------:R-:W-:Y:S01]  /*f800*/  UIADD3 UR8, UR8, 0x180, URZ ;  /* 0x0000018008087890 */ /* 0x000fe2000fffe03f */
[----:B------:R-:W-:Y:S01]  /*f810*/  ISETP.NE.AND P1, PT, R4, 0x4, PT ;  /* 0x000000040400780c */ /* 0x000fe20003f25270 */
[----:B------:R-:W-:Y:S01]  /*f820*/  UIADD3 UR15, UR15, 0x8180, UR11 ;  /* 0x000081800f0f7890 */ /* 0x000fe2000fffe00b */
[----:B------:R-:W-:Y:S01]  /*f830*/  VIADD R14, R14, 0x80 ;  /* 0x000000800e0e7836 */ /* 0x000fe20000000000 */
[----:B------:R-:W-:Y:S01]  /*f840*/  UMOV UR30, 0x30000 ;  /* 0x00030000001e7882 */ /* 0x000fe20000000000 */
[----:B------:R-:W-:Y:S01]  /*f850*/  UMOV UR11, UR22 ;  /* 0x00000016000b7c82 */ /* 0x000fe20008000000 */
[----:B------:R-:W-:-:S02]  /*f860*/  SEL R3, RZ, 0x1, P1 ;  /* 0x00000001ff037807 */ /* 0x000fc40000800000 */
[----:B------:R-:W-:Y:S02]  /*f870*/  SEL R4, R4, RZ, P1 ;  /* 0x000000ff04047207 */ /* 0x000fe40000800000 */
[----:B------:R-:W-:Y:S02]  /*f880*/  LOP3.LUT R2, R2, R3, RZ, 0x3c, !PT ;  /* 0x0000000302027212 */ /* 0x000fe400078e3cff */
[----:B--2---:R-:W-:-:S13]  /*f890*/  R2UR UR12, R16 ;  /* 0x00000000100c72ca */ /* 0x004fda00000e0000 */
[----:B------:R0:W-:Y:S02]  /*f8a0*/  UTMALDG.3D [UR8], [UR18], desc[UR20] ;  /* 0x00001408120075b4 */ /* 0x0001e40008011000 */
[----:B0-----:R-:W-:Y:S01]  /*f8b0*/  UMOV UR11, UR23 ;  /* 0x00000017000b7c82 */ /* 0x001fe20008000000 */
[----:B------:R-:W-:Y:S02]  /*f8c0*/  UMOV UR8, UR15 ;  /* 0x0000000f00087c82 */ /* 0x000fe40008000000 */
[----:B------:R0:W-:Y:S02]  /*f8d0*/  UTMALDG.3D.MULTICAST [UR8], [UR28], UR30, desc[UR20] ;  /* 0x000014081c0073b4 */ /* 0x0001e4000801181e */
[----:B0-----:R-:W-:Y:S05]  /*f8e0*/  @P2 BRA `(.L_x_308) ;  /* 0xfffffffc00382947 */ /* 0x001fea000383ffff */
.L_x_304:
[----:B------:R-:W-:Y:S05]  /*f8f0*/  BSYNC B1 ;  /* 0x0000000000017941 */ /* 0x000fea0003800000 */
.L_x_303:
[----:B------:R-:W2:Y:S01]  /*f900*/  LDL.LU R17, [R1+0x7c] ;  /* 0x00007c0001117983 */ /* 0x000ea20000300800 */
[----:B------:R-:W-:Y:S01]  /*f910*/  LOP3.LUT P4, RZ, R9, 0xff, RZ, 0xc0, !PT ;  /* 0x000000ff09ff7812 */ /* 0x000fe2000788c0ff */
[----:B------:R-:W-:Y:S01]  /*f920*/  VIADD R0, R0, UR13 ;  /* 0x0000000d00007c36 */ /* 0x000fe20008000000 */
[----:B------:R-:W-:Y:S01]  /*f930*/  ULDC.64 UR8, c[0x0][0x650] ;  /* 0x0001940000087ab9 */ /* 0x000fe20000000a00 */
[----:B------:R-:W3:Y:S01]  /*f940*/  LDL.LU R16, [R1+0x80] ;  /* 0x0000800001107983 */ /* 0x000ee20000300800 */
[----:B------:R-:W-:Y:S01]  /*f950*/  IMAD.MOV.U32 R5, RZ, RZ, -0x1 ;  /* 0xffffffffff057424 */ /* 0x000fe200078e00ff */
[----:B------:R-:W-:Y:S01]  /*f960*/  BSSY B1, `(.L_x_309) ;  /* 0x0000078000017945 */ /* 0x000fe20003800000 */
[----:B------:R-:W-:Y:S02]  /*f970*/  SHF.R.U32.HI R2, RZ, 0x2, R0 ;  /* 0x00000002ff027819 */ /* 0x000fe40000011600 */
[----:B------:R-:W-:Y:S02]  /*f980*/  ISETP.GT.U32.AND P1, PT, R0, 0x3, PT ;  /* 0x000000030000780c */ /* 0x000fe40003f24070 */
[----:B------:R-:W-:-:S02]  /*f990*/  LOP3.LUT R2, R2, 0x1, RZ, 0xc0, !PT ;  /* 0x0000000102027812 */ /* 0x000fc400078ec0ff */
[----:B------:R-:W-:Y:S01]  /*f9a0*/  LOP3.LUT R0, R0, 0x3, RZ, 0xc0, !PT ;  /* 0x0000000300007812 */ /* 0x000fe200078ec0ff */
[----:B------:R-:W0:Y:S01]  /*f9b0*/  @P4 S2R R4, SR_CgaCtaId ;  /* 0x0000000000044919 */ /* 0x000e220000008800 */
[----:B------:R-:W-:Y:S02]  /*f9c0*/  @P4 MOV R3, 0x400 ;  /* 0x0000040000034802 */ /* 0x000fe40000000f00 */
[----:B------:R-:W-:Y:S02]  /*f9d0*/  ISETP.NE.U32.AND P2, PT, R2, 0x1, PT ;  /* 0x000000010200780c */ /* 0x000fe40003f45070 */
[----:B------:R-:W-:Y:S02]  /*f9e0*/  PRMT R9, RZ, 0x7610, R9 ;  /* 0x00007610ff097816 */ /* 0x000fe40000000009 */
[----:B0-----:R-:W-:Y:S01]  /*f9f0*/  @P4 LEA R3, R4, R3, 0x18 ;  /* 0x0000000304034211 */ /* 0x001fe200078ec0ff */
[----:B------:R-:W-:-:S03]  /*fa00*/  IMAD.U32 R4, RZ, RZ, UR13 ;  /* 0x0000000dff047e24 */ /* 0x000fc6000f8e00ff */
[----:B------:R0:W-:Y:S02]  /*fa10*/  @P4 SYNCS.ARRIVE.TRANS64.A1T0 RZ, [R3+URZ+0x78], RZ ;  /* 0x000078ff03ff49a7 */ /* 0x0001e4000810003f */
[C---:B------:R-:W-:Y:S02]  /*fa20*/  ISETP.LT.U32.AND P1, PT, R4.reuse, 0x4, P1 ;  /* 0x000000040400780c */ /* 0x040fe40000f21070 */
[----:B------:R-:W-:Y:S01]  /*fa30*/  ISETP.GT.U32.AND P2, PT, R4, 0x3, !P2 ;  /* 0x000000030400780c */ /* 0x000fe20005744070 */
[----:B------:R-:W-:Y:S01]  /*fa40*/  IMAD.MOV.U32 R4, RZ, RZ, -0x1 ;  /* 0xffffffffff047424 */ /* 0x000fe200078e00ff */
[----:B0-----:R-:W-:Y:S02]  /*fa50*/  SEL R3, RZ, 0x1, !P1 ;  /* 0x00000001ff037807 */ /* 0x001fe40004800000 */
[----:B------:R-:W-:-:S04]  /*fa60*/  SEL R2, RZ, 0x1, !P2 ;  /* 0x00000001ff027807 */ /* 0x000fc80005000000 */
[----:B------:R-:W-:Y:S01]  /*fa70*/  LOP3.LUT R8, R2, R8, R3, 0x96, !PT ;  /* 0x0000000802087212 */ /* 0x000fe200078e9603 */
[----:B------:R-:W-:Y:S01]  /*fa80*/  IMAD.MOV.U32 R3, RZ, RZ, -0x1 ;  /* 0xffffffffff037424 */ /* 0x000fe200078e00ff */
[----:B------:R-:W-:Y:S02]  /*fa90*/  PRMT R2, RZ, 0x7610, R2 ;  /* 0x00007610ff027816 */ /* 0x000fe40000000002 */
[----:B---3--:R-:W-:-:S04]  /*faa0*/  IADD3 R16, P4, R16, UR16, RZ ;  /* 0x0000001010107c10 */ /* 0x008fc8000ff9e0ff */
[----:B--2---:R-:W-:Y:S01]  /*fab0*/  IADD3.X R17, R17, UR14, RZ, P4, !PT ;  /* 0x0000000e11117c10 */ /* 0x004fe2000a7fe4ff */
[----:B------:R0:W-:Y:S01]  /*fac0*/  STL [R1+0x80], R16 ;  /* 0x0000801001007387 */ /* 0x0001e20000100800 */
[----:B------:R-:W-:-:S03]  /*fad0*/  ISETP.GE.U32.AND P4, PT, R16, UR8, PT ;  /* 0x0000000810007c0c */ /* 0x000fc6000bf86070 */
[----:B------:R0:W-:Y:S01]  /*fae0*/  STL [R1+0x7c], R17 ;  /* 0x00007c1101007387 */ /* 0x0001e20000100800 */
[----:B------:R-:W-:-:S03]  /*faf0*/  ISETP.GE.U32.AND.EX P1, PT, R17, UR9, PT, P4 ;  /* 0x0000000911007c0c */ /* 0x000fc6000bf26140 */
[----:B------:R0:W-:Y:S04]  /*fb00*/  STL [R1+0x84], R5 ;  /* 0x0000840501007387 */ /* 0x0001e80000100800 */
[----:B------:R0:W-:Y:S04]  /*fb10*/  STL [R1+0x88], R4 ;  /* 0x0000880401007387 */ /* 0x0001e80000100800 */
[----:B------:R0:W-:Y:S02]  /*fb20*/  STL [R1+0x74], R3 ;  /* 0x0000740301007387 */ /* 0x0001e40000100800 */
[----:B------:R-:W-:Y:S05]  /*fb30*/  @P1 BRA `(.L_x_310) ;  /* 0x0000000400681947 */ /* 0x000fea0003800000 */
[----:B------:R-:W0:Y:S01]  /*fb40*/  S2UR UR8, SR_CTAID.X ;  /* 0x00000000000879c3 */ /* 0x000e220000002500 */
[----:B------:R-:W-:Y:S01]  /*fb50*/  ULDC.64 UR10, c[0x0][0x628] ;  /* 0x00018a00000a7ab9 */ /* 0x000fe20000000a00 */
[----:B------:R-:W-:Y:S01]  /*fb60*/  ULDC UR9, c[0x0][0x150] ;  /* 0x0000540000097ab9 */ /* 0x000fe20000000800 */
[----:B------:R-:W-:Y:S01]  /*fb70*/  ISETP.NE.U32.AND P1, PT, RZ, UR10, PT ;  /* 0x0000000aff007c0c */ /* 0x000fe2000bf25070 */
[----:B------:R-:W-:Y:S01]  /*fb80*/  ULDC UR12, c[0x0][0x630] ;  /* 0x00018c00000c7ab9 */ /* 0x000fe20000000800 */
[----:B------:R-:W-:Y:S01]  /*fb90*/  ULDC UR18, c[0x0][0x154] ;  /* 0x0000550000127ab9 */ /* 0x000fe20000000800 */
[----:B------:R-:W-:Y:S01]  /*fba0*/  IMAD.MOV.U32 R2, RZ, RZ, R16 ;  /* 0x000000ffff027224 */ /* 0x000fe200078e0010 */
[----:B------:R-:W-:Y:S01]  /*fbb0*/  ISETP.NE.AND.EX P1, PT, RZ, UR11, PT, P1 ;  /* 0x0000000bff007c0c */ /* 0x000fe2000bf25310 */
[----:B------:R-:W1:Y:S01]  /*fbc0*/  S2UR UR15, SR_CTAID.Y ;  /* 0x00000000000f79c3 */ /* 0x000e620000002600 */
[----:B0-----:R-:W-:-:S05]  /*fbd0*/  I2FP.F32.U32 R3, UR8 ;  /* 0x0000000800037c45 */ /* 0x001fca0008201000 */
[----:B------:R-:W-:Y:S01]  /*fbe0*/  FMUL R14, R3, UR9 ;  /* 0x00000009030e7c20 */ /* 0x000fe20008400000 */
[----:B------:R-:W-:-:S05]  /*fbf0*/  IMAD.MOV.U32 R3, RZ, RZ, R17 ;  /* 0x000000ffff037224 */ /* 0x000fca00078e0011 */
[----:B------:R-:W-:Y:S05]  /*fc00*/  @!P1 BRA `(.L_x_311) ;  /* 0x0000000000289947 */ /* 0x000fea0003800000 */
[----:B------:R-:W-:Y:S02]  /*fc10*/  ULDC UR9, c[0x0][0x634] ;  /* 0x00018d0000097ab9 */ /* 0x000fe40000000800 */
[----:B------:R-:W-:-:S05]  /*fc20*/  IADD3 R7, P1, R16, UR9, RZ ;  /* 0x0000000910077c10 */ /* 0x000fca000ff3e0ff */
[----:B------:R-:W-:-:S04]  /*fc30*/  IMAD.X R13, RZ, RZ, R17, P1 ;  /* 0x000000ffff0d7224 */ /* 0x000fc800008e0611 */
[----:B------:R-:W-:-:S04]  /*fc40*/  IMAD.WIDE.U32 R4, R13, UR10, RZ ;  /* 0x0000000a0d047c25 */ /* 0x000fc8000f8e00ff */
[----:B------:R-:W-:-:S04]  /*fc50*/  IMAD.WIDE.U32 R4, P1, R7, UR11, R4 ;  /* 0x0000000b07047c25 */ /* 0x000fc8000f820004 */
[----:B------:R-:W-:-:S04]  /*fc60*/  IMAD.WIDE.U32 R6, R7, UR10, RZ ;  /* 0x0000000a07067c25 */ /* 0x000fc8000f8e00ff */
[----:B------:R-:W-:Y:S01]  /*fc70*/  IMAD.X R3, RZ, RZ, RZ, P1 ;  /* 0x000000ffff037224 */ /* 0x000fe200008e06ff */
[----:B------:R-:W-:Y:S01]  /*fc80*/  IADD3 RZ, P1, R7, R4, RZ ;  /* 0x0000000407ff7210 */ /* 0x000fe20007f3e0ff */
[----:B------:R-:W-:-:S04]  /*fc90*/  IMAD.MOV.U32 R2, RZ, RZ, R5 ;  /* 0x000000ffff027224 */ /* 0x000fc800078e0005 */
[----:B------:R-:W-:-:S08]  /*fca0*/  IMAD.WIDE.U32.X R2, R13, UR11, R2, P1 ;  /* 0x0000000b0d027c25 */ /* 0x000fd000088e0402 */
.L_x_311:
[--C-:B------:R-:W-:Y:S01]  /*fcb0*/  SHF.R.U64 R12, R2, UR12, R3.reuse ;  /* 0x0000000c020c7c19 */ /* 0x100fe20008001203 */
[----:B------:R-:W0:Y:S01]  /*fcc0*/  F2I.U32.TRUNC.NTZ R14, R14 ;  /* 0x0000000e000e7305 */ /* 0x000e22000020f000 */
[----:B------:R-:W-:Y:S01]  /*fcd0*/  SHF.R.U32.HI R2, RZ, UR12, R3 ;  /* 0x0000000cff027c19 */ /* 0x000fe20008011603 */
[----:B------:R-:W-:Y:S01]  /*fce0*/  ULDC.64 UR10, c[0x0][0x620] ;  /* 0x00018800000a7ab9 */ /* 0x000fe20000000a00 */
[----:B------:R-:W-:Y:S01]  /*fcf0*/  IADD3 R5, P1, RZ, -R12, RZ ;  /* 0x8000000cff057210 */ /* 0x000fe20007f3e0ff */
[----:B------:R-:W-:Y:S01]  /*fd00*/  IMAD.MOV.U32 R3, RZ, RZ, R17 ;  /* 0x000000ffff037224 */ /* 0x000fe200078e0011 */
[----:B-1----:R-:W-:Y:S01]  /*fd10*/  I2FP.F32.U32 R4, UR15 ;  /* 0x0000000f00047c45 */ /* 0x002fe20008201000 */
[----:B------:R-:W1:Y:S01]  /*fd20*/  LDC R13, c[0x0][0x610] ;  /* 0x00018400ff0d7b82 */ /* 0x000e620000000800 */
[----:B------:R-:W-:Y:S01]  /*fd30*/  ULDC UR12, c[0x0][0x658] ;  /* 0x00019600000c7ab9 */ /* 0x000fe20000000800 */
[----:B------:R-:W-:Y:S01]  /*fd40*/  IMAD.X R2, RZ, RZ, ~R2, P1 ;  /* 0x000000ffff027224 */ /* 0x000fe200008e0e02 */
[----:B------:R-:W-:Y:S01]  /*fd50*/  ULDC UR20, c[0x0][0x648] ;  /* 0x0001920000147ab9 */ /* 0x000fe20000000800 */
[----:B------:R-:W-:Y:S01]  /*fd60*/  FMUL R6, R4, UR18 ;  /* 0x0000001204067c20 */ /* 0x000fe20008400000 */
[----:B------:R-:W-:Y:S01]  /*fd70*/  ULDC.64 UR18, c[0x0][0x640] ;  /* 0x0001900000127ab9 */ /* 0x000fe20000000a00 */
[----:B------:R-:W-:Y:S01]  /*fd80*/  IMAD R4, R2, UR10, RZ ;  /* 0x0000000a02047c24 */ /* 0x000fe2000f8e02ff */
[----:B------:R-:W-:Y:S01]  /*fd90*/  ISETP.NE.U32.AND P1, PT, RZ, UR18, PT ;  /* 0x00000012ff007c0c */ /* 0x000fe2000bf25070 */
[----:B------:R-:W-:Y:S01]  /*fda0*/  IMAD.MOV.U32 R2, RZ, RZ, R16 ;  /* 0x000000ffff027224 */ /* 0x000fe200078e0010 */
[----:B0-----:R-:W-:Y:S01]  /*fdb0*/  R2UR UR9, R14 ;  /* 0x000000000e0972ca */ /* 0x001fe200000e0000 */
[----:B------:R-:W0:Y:S01]  /*fdc0*/  F2I.U32.TRUNC.NTZ R6, R6 ;  /* 0x0000000600067305 */ /* 0x000e22000020f000 */
[----:B------:R-:W-:Y:S01]  /*fdd0*/  ISETP.NE.AND.EX P1, PT, RZ, UR19, PT, P1 ;  /* 0x00000013ff007c0c */ /* 0x000fe2000bf25310 */
[----:B------:R-:W-:Y:S01]  /*fde0*/  IMAD.WIDE.U32 R2, R5, UR10, R2 ;  /* 0x0000000a05027c25 */ /* 0x000fe2000f8e0002 */
[----:B------:R-:W-:-:S03]  /*fdf0*/  ULDC UR10, c[0x0][0x618] ;  /* 0x00018600000a7ab9 */ /* 0x000fc60000000800 */
[----:B------:R-:W-:-:S04]  /*fe00*/  IMAD R5, R5, UR11, R4 ;  /* 0x0000000b05057c24 */ /* 0x000fc8000f8e0204 */
[----:B------:R-:W-:-:S05]  /*fe10*/  IMAD.IADD R3, R3, 0x1, R5 ;  /* 0x0000000103037824 */ /* 0x000fca00078e0205 */
[--C-:B------:R-:W-:Y:S02]  /*fe20*/  SHF.R.U64 R14, R2, UR10, R3.reuse ;  /* 0x0000000a020e7c19 */ /* 0x100fe40008001203 */
[----:B------:R-:W-:Y:S01]  /*fe30*/  SHF.R.U32.HI R3, RZ, UR10, R3 ;  /* 0x0000000aff037c19 */ /* 0x000fe20008011603 */
[----:B------:R-:W-:Y:S01]  /*fe40*/  ULDC UR10, c[0x0][0x608] ;  /* 0x00018200000a7ab9 */ /* 0x000fe20000000800 */
[----:B0-----:R-:W-:Y:S02]  /*fe50*/  R2UR UR11, R6 ;  /* 0x00000000060b72ca */ /* 0x001fe400000e0000 */
[--C-:B------:R-:W-:Y:S02]  /*fe60*/  SHF.R.U64 R16, R14, UR10, R3.reuse ;  /* 0x0000000a0e107c19 */ /* 0x100fe40008001203 */
[----:B------:R-:W-:Y:S01]  /*fe70*/  SHF.R.U32.HI R3, RZ, UR10, R3 ;  /* 0x0000000aff037c19 */ /* 0x000fe20008011603 */
[----:B------:R-:W-:-:S03]  /*fe80*/  UIADD3 UR10, -UR9, URZ, URZ ;  /* 0x0000003f090a7290 */ /* 0x000fc6000fffe13f */
[--C-:B------:R-:W-:Y:S01]  /*fe90*/  SHF.R.U64 R18, R16, UR12, R3.reuse ;  /* 0x0000000c10127c19 */ /* 0x100fe20008001203 */
[----:B------:R-:W-:Y:S01]  /*fea0*/  ULDC UR9, c[0x0][0x144] ;  /* 0x0000510000097ab9 */ /* 0x000fe20000000800 */
[----:B------:R-:W-:-:S03]  /*feb0*/  SHF.R.U32.HI R3, RZ, UR12, R3 ;  /* 0x0000000cff037c19 */ /* 0x000fc60008011603 */
[----:B------:R-:W-:Y:S01]  /*fec0*/  IMAD.MOV.U32 R2, RZ, RZ, R18 ;  /* 0x000000ffff027224 */ /* 0x000fe200078e0012 */
[----:B------:R-:W-:Y:S06]  /*fed0*/  @!P1 BRA `(.L_x_312) ;  /* 0x0000000000289947 */ /* 0x000fec0003800000 */
        /* <DEDUP_REMOVED lines=10> */
.L_x_312:
[----:B------:R-:W-:Y:S01]  /*ff80*/  UIADD3 UR11, -UR11, URZ, URZ ;  /* 0x0000003f0b0b7290 */ /* 0x000fe2000fffe13f */
[----:B------:R-:W-:Y:S01]  /*ff90*/  SHF.R.U64 R3, R2, UR20, R3 ;  /* 0x0000001402037c19 */ /* 0x000fe20008001203 */
[----:B------:R-:W-:Y:S01]  /*ffa0*/  UIMAD UR8, UR9, UR10, UR8 ;  /* 0x0000000a090872a4 */ /* 0x000fe2000f8e0208 */
[----:B------:R-:W-:Y:S02]  /*ffb0*/  LOP3.LUT R2, R16, UR6, RZ, 0xc0, !PT ;  /* 0x0000000610027c12 */ /* 0x000fe4000f8ec0ff */
[----:B------:R-:W-:Y:S01]  /*ffc0*/  ULDC UR9, c[0x0][0x148] ;  /* 0x0000520000097ab9 */ /* 0x000fe20000000800 */
[----:B------:R-:W-:Y:S01]  /*ffd0*/  IMAD.MOV R5, RZ, RZ, -R3 ;  /* 0x000000ffff057224 */ /* 0x000fe200078e0a03 */
[----:B------:R-:W-:Y:S01]  /*ffe0*/  @UP2 UIMAD UR8, UR9, UR11, UR15 ;  /* 0x0000000b090822a4 */ /* 0x000fe2000f8e020f */
[----:B------:R-:W-:Y:S01]  /*fff0*/  IMAD R4, R3, UR5, R2 ;  /* 0x0000000503047c24 */ /* 0x000fe2000f8e0202 */
[----:B------:R-:W-:Y:S01]  /*10000*/  LOP3.LUT R3, R14, UR4, RZ, 0xc0, !PT ;  /* 0x000000040e037c12 */ /* 0x000fe2000f8ec0ff */
[----:B------:R-:W-:Y:S01]  /*10010*/  ULDC UR9, c[0x0][0x638] ;  /* 0x00018e0000097ab9 */ /* 0x000fe20000000800 */
[----:B------:R-:W-:Y:S01]  /*10020*/  PLOP3.LUT P1, PT, PT, PT, UP2, 0x80, 0x0 ;  /* 0x000000000000781c */ /* 0x000fe20003f2f028 */
[----:B------:R-:W-:-:S02]  /*10030*/  IMAD R2, R5, UR9, R18 ;  /* 0x0000000905027c24 */ /* 0x000fc4000f8e0212 */
[----:B-1----:R-:W-:Y:S01]  /*10040*/  IMAD R13, R4, R13, UR8 ;  /* 0x00000008040d7e24 */ /* 0x002fe2000f8e020d */
[----:B------:R-:W-:Y:S01]  /*10050*/  ULDC UR8, c[0x0][0x600] ;  /* 0x0001800000087ab9 */ /* 0x000fe20000000800 */
[----:B------:R-:W-:Y:S02]  /*10060*/  IMAD.MOV.U32 R5, RZ, RZ, 0x1 ;  /* 0x00000001ff057424 */ /* 0x000fe400078e00ff */
[----:B------:R-:W-:-:S03]  /*10070*/  IMAD R4, R2, UR8, R3 ;  /* 0x0000000802047c24 */ /* 0x000fc6000f8e0203 */
[----:B------:R-:W-:Y:S02]  /*10080*/  PRMT R2, R5, 0x7610, R2 ;  /* 0x0000761005027816 */ /* 0x000fe40000000002 */
[----:B------:R-:W-:Y:S02]  /*10090*/  SEL R5, R4, R13, !P1 ;  /* 0x0000000d04057207 */ /* 0x000fe40004800000 */
[----:B------:R-:W-:-:S03]  /*100a0*/  SEL R3, R13, R4, !P1 ;  /* 0x000000040d037207 */ /* 0x000fc60004800000 */
[----:B------:R1:W-:Y:S04]  /*100b0*/  STL [R1+0x88], R5 ;  /* 0x0000880501007387 */ /* 0x0003e80000100800 */
[----:B------:R1:W-:Y:S04]  /*100c0*/  STL [R1+0x74], R12 ;  /* 0x0000740c01007387 */ /* 0x0003e80000100800 */
[----:B------:R1:W-:Y:S02]  /*100d0*/  STL [R1+0x84], R3 ;  /* 0x0000840301007387 */ /* 0x0003e40000100800 */
.L_x_310:
[----:B------:R-:W-:Y:S05]  /*100e0*/  BSYNC B1 ;  /* 0x0000000000017941 */ /* 0x000fea0003800000 */
.L_x_309:
[----:B------:R-:W-:-:S13]  /*100f0*/  LOP3.LUT P1, RZ, R2, 0xff, RZ, 0xc0, !PT ;  /* 0x000000ff02ff7812 */ /* 0x000fda000782c0ff */
[----:B------:R-:W-:Y:S05]  /*10100*/  @P1 BRA `(.L_x_313) ;  /* 0xfffffff000f41947 */ /* 0x000fea000383ffff */
[----:B------:R-:W-:Y:S05]  /*10110*/  BSYNC B0 ;  /* 0x0000000000007941 */ /* 0x000fea0003800000 */
.L_x_301:
[----:B------:R-:W-:-:S03]  /*10120*/  UMOV UR8, 0xffffffff ;  /* 0xffffffff00087882 */ /* 0x000fc60000000000 */
[----:B------:R-:W-:Y:S05]  /*10130*/  BRA.DIV UR8, `(.L_x_314) ;  /* 0x0000000608587947 */ /* 0x000fea000b800000 */
[----:B------:R-:W-:-:S13]  /*10140*/  ELECT P0, URZ, PT ;  /* 0x00000000003f782f */ /* 0x000fda0003800000 */
.L_x_330:
[----:B------:R-:W-:Y:S04]  /*10150*/  BSSY B0, `(.L_x_315) ;  /* 0x000002c000007945 */ /* 0x000fe80003800000 */
[----:B------:R-:W-:Y:S05]  /*10160*/  @!P0 BRA `(.L_x_316) ;  /* 0x0000000000a88947 */ /* 0x000fea0003800000 */
[----:B------:R-:W-:-:S04]  /*10170*/  ULOP3.LUT UR8, UR7, 0x2, URZ, 0xfc, !UPT ;  /* 0x0000000207087892 */ /* 0x000fc8000f8efc3f */
[----:B------:R-:W-:-:S06]  /*10180*/  UISETP.NE.AND UP0, UPT, UR8, 0x3, UPT ;  /* 0x000000030800788c */ /* 0x000fcc000bf05270 */
[----:B------:R-:W-:-:S13]  /*10190*/  PLOP3.LUT P0, PT, PT, PT, UP0, 0x80, 0x0 ;  /* 0x000000000000781c */ /* 0x000fda0003f0f008 */
[----:B------:R-:W-:Y:S05]  /*101a0*/  @!P0 BRA `(.L_x_317) ;  /* 0x0000000000048947 */ /* 0x000fea0003800000 */
[----:B------:R-:W-:Y:S01]  /*101b0*/  BPT.TRAP 0x1 ;  /* 0x000000040000795c */ /* 0x000fe20000300000 */
.L_x_317:
[----:B01----:R-:W0:Y:S01]  /*101c0*/  S2R R3, SR_CgaCtaId ;  /* 0x0000000000037919 */ /* 0x003e220000008800 */
[----:B------:R-:W-:-:S04]  /*101d0*/  MOV R2, 0x400 ;  /* 0x0000040000027802 */ /* 0x000fc80000000f00 */
[----:B0-----:R-:W-:Y:S02]  /*101e0*/  LEA R3, R3, R2, 0x18 ;  /* 0x0000000203037211 */ /* 0x001fe400078ec0ff */
[----:B------:R-:W-:-:S03]  /*101f0*/  SHF.L.U32 R2, R8, 0x1f, RZ ;  /* 0x0000001f08027819 */ /* 0x000fc600000006ff */
[----:B------:R-:W-:-:S04]  /*10200*/  VIADD R3, R3, 0x20 ;  /* 0x0000002003037836 */ /* 0x000fc80000000000 */
[C---:B------:R-:W-:Y:S02]  /*10210*/  IMAD R7, R0.reuse, 0x8, R3 ;  /* 0x0000000800077824 */ /* 0x040fe400078e0203 */
[----:B------:R-:W-:Y:S02]  /*10220*/  VIADD R0, R0, 0x1 ;  /* 0x0000000100007836 */ /* 0x000fe40000000000 */
[----:B------:R-:W0:Y:S03]  /*10230*/  SYNCS.PHASECHK.TRANS64.TRYWAIT P0, [R7+URZ], R2 ;  /* 0x00000002070075a7 */ /* 0x000e26000800017f */
[----:B------:R-:W-:-:S04]  /*10240*/  ISETP.NE.AND P1, PT, R0, 0x4, PT ;  /* 0x000000040000780c */ /* 0x000fc80003f25270 */
[----:B------:R-:W-:Y:S02]  /*10250*/  SEL R5, RZ, 0x1, P1 ;  /* 0x00000001ff057807 */ /* 0x000fe40000800000 */
[----:B------:R-:W-:Y:S02]  /*10260*/  SEL R0, R0, RZ, P1 ;  /* 0x000000ff00007207 */ /* 0x000fe40000800000 */
[----:B------:R-:W-:-:S03]  /*10270*/  LOP3.LUT R5, R8, R5, RZ, 0x3c, !PT ;  /* 0x0000000508057212 */ /* 0x000fc600078e3cff */
[----:B------:R-:W-:Y:S01]  /*10280*/  IMAD R9, R0, 0x8, R3 ;  /* 0x0000000800097824 */ /* 0x000fe200078e0203 */
[----:B------:R-:W-:Y:S01]  /*10290*/  SHF.L.U32 R4, R5, 0x1f, RZ ;  /* 0x0000001f05047819 */ /* 0x000fe200000006ff */
[----:B0-----:R-:W-:Y:S06]  /*102a0*/  @!P0 BRA `(.L_x_318) ;  /* 0x0000000400208947 */ /* 0x001fec0003800000 */
.L_x_331:
[----:B------:R-:W1:Y:S01]  /*102b0*/  SYNCS.PHASECHK.TRANS64.TRYWAIT P0, [R9+URZ], R4 ;  /* 0x00000004090075a7 */ /* 0x000e62000800017f */
[----:B------:R-:W-:-:S05]  /*102c0*/  VIADD R0, R0, 0x1 ;  /* 0x0000000100007836 */ /* 0x000fca0000000000 */
[----:B------:R-:W-:-:S04]  /*102d0*/  ISETP.NE.AND P1, PT, R0, 0x4, PT ;  /* 0x000000040000780c */ /* 0x000fc80003f25270 */
[----:B0-----:R-:W-:Y:S02]  /*102e0*/  SEL R2, RZ, 0x1, P1 ;  /* 0x00000001ff027807 */ /* 0x001fe40000800000 */
[----:B------:R-:W-:Y:S02]  /*102f0*/  SEL R0, R0, RZ, P1 ;  /* 0x000000ff00007207 */ /* 0x000fe40000800000 */
[----:B------:R-:W-:-:S03]  /*10300*/  LOP3.LUT R7, R5, R2, RZ, 0x3c, !PT ;  /* 0x0000000205077212 */ /* 0x000fc600078e3cff */
[----:B------:R-:W-:Y:S01]  /*10310*/  IMAD R6, R0, 0x8, R3 ;  /* 0x0000000800067824 */ /* 0x000fe200078e0203 */
[----:B------:R-:W-:Y:S01]  /*10320*/  SHF.L.U32 R5, R7, 0x1f, RZ ;  /* 0x0000001f07057819 */ /* 0x000fe200000006ff */
[----:B-1----:R-:W-:Y:S06]  /*10330*/  @!P0 BRA `(.L_x_319) ;  /* 0x0000000400108947 */ /* 0x002fec0003800000 */
.L_x_332:
[----:B------:R-:W1:Y:S01]  /*10340*/  SYNCS.PHASECHK.TRANS64.TRYWAIT P0, [R6+URZ], R5 ;  /* 0x00000005060075a7 */ /* 0x000e62000800017f */
[----:B------:R-:W-:-:S05]  /*10350*/  VIADD R0, R0, 0x1 ;  /* 0x0000000100007836 */ /* 0x000fca0000000000 */
[----:B------:R-:W-:-:S04]  /*10360*/  ISETP.NE.AND P1, PT, R0, 0x4, PT ;  /* 0x000000040000780c */ /* 0x000fc80003f25270 */
[----:B------:R-:W-:Y:S02]  /*10370*/  SEL R2, RZ, 0x1, P1 ;  /* 0x00000001ff027807 */ /* 0x000fe40000800000 */
[----:B------:R-:W-:Y:S02]  /*10380*/  SEL R0, R0, RZ, P1 ;  /* 0x000000ff00007207 */ /* 0x000fe40000800000 */
[----:B------:R-:W-:Y:S01]  /*10390*/  LOP3.LUT R2, R7, R2, RZ, 0x3c, !PT ;  /* 0x0000000207027212 */ /* 0x000fe200078e3cff */
[----:B-1----:R-:W-:Y:S06]  /*103a0*/  @!P0 BRA `(.L_x_320) ;  /* 0x0000000400088947 */ /* 0x002fec0003800000 */
.L_x_333:
[----:B------:R-:W-:Y:S01]  /*103b0*/  IMAD R3, R0, 0x8, R3 ;  /* 0x0000000800037824 */ /* 0x000fe200078e0203 */
[----:B------:R-:W-:-:S07]  /*103c0*/  SHF.L.U32 R0, R2, 0x1f, RZ ;  /* 0x0000001f02007819 */ /* 0x000fce00000006ff */
.L_x_321:
[----:B--2---:R2:W3:Y:S02]  /*103d0*/  SYNCS.PHASECHK.TRANS64.TRYWAIT P0, [R3+URZ], R0 ;  /* 0x00000000030075a7 */ /* 0x0044e4000800017f */
[----:B---3--:R-:W-:Y:S05]  /*103e0*/  @!P0 NANOSLEEP.SYNCS 0x989680 ;  /* 0x009896800000895d */ /* 0x008fea0003900000 */
[----:B------:R-:W3:Y:S02]  /*103f0*/  @!P0 SYNCS.PHASECHK.TRANS64 P0, [R3+URZ], R0 ;  /* 0x00000000030085a7 */ /* 0x000ee4000800007f */
[----:B---3--:R-:W-:Y:S05]  /*10400*/  @!P0 BRA `(.L_x_321) ;  /* 0xfffffffc00f08947 */ /* 0x008fea000383ffff */
.L_x_316:
[----:B------:R-:W-:Y:S05]  /*10410*/  BSYNC B0 ;  /* 0x0000000000007941 */ /* 0x000fea0003800000 */
.L_x_315:
[----:B------:R-:W-:Y:S05]  /*10420*/  EXIT ;  /* 0x000000000000794d */ /* 0x000fea0003800000 */
.L_x_18:
[----:B0-----:R-:W-:-:S04]  /*10430*/  IMAD.U32 R3, RZ, RZ, UR21 ;  /* 0x00000015ff037e24 */ /* 0x001fc8000f8e00ff */
[----:B------:R0:W1:Y:S03]  /*10440*/  SYNCS.PHASECHK.TRANS64.TRYWAIT P0, [R3+URZ+-0x8], R0 ;  /* 0xfffff800030075a7 */ /* 0x000066000800017f */
[----:B-1----:R-:W-:Y:S05]  /*10450*/  @!P0 NANOSLEEP.SYNCS 0x989680 ;  /* 0x009896800000895d */ /* 0x002fea0003900000 */
[----:B------:R-:W1:Y:S02]  /*10460*/  @!P0 SYNCS.PHASECHK.TRANS64 P0, [R3+URZ+-0x8], R0 ;  /* 0xfffff800030085a7 */ /* 0x000e64000800007f */
[----:B-1----:R-:W-:Y:S05]  /*10470*/  @!P0 BRA `(.L_x_18) ;  /* 0xfffffffc00ec8947 */ /* 0x002fea000383ffff */
[----:B------:R-:W-:Y:S05]  /*10480*/  BRA `(.L_x_322) ;  /* 0xffffff1400107947 */ /* 0x000fea000383ffff */
.L_x_23:
[----:B-1----:R-:W-:-:S04]  /*10490*/  IMAD.U32 R3, RZ, RZ, UR4 ;  /* 0x00000004ff037e24 */ /* 0x002fc8000f8e00ff */
[----:B------:R1:W2:Y:S03]  /*104a0*/  SYNCS.PHASECHK.TRANS64.TRYWAIT P0, [R3+URZ], R0 ;  /* 0x00000000030075a7 */ /* 0x0002a6000800017f */
[----:B--2---:R-:W-:Y:S05]  /*104b0*/  @!P0 NANOSLEEP.SYNCS 0x989680 ;  /* 0x009896800000895d */ /* 0x004fea0003900000 */
[----:B------:R-:W2:Y:S02]  /*104c0*/  @!P0 SYNCS.PHASECHK.TRANS64 P0, [R3+URZ], R0 ;  /* 0x00000000030085a7 */ /* 0x000ea4000800007f */
[----:B--2---:R-:W-:Y:S05]  /*104d0*/  @!P0 BRA `(.L_x_23) ;  /* 0xfffffffc00ec8947 */ /* 0x004fea000383ffff */
[----:B------:R-:W-:Y:S05]  /*104e0*/  BRA `(.L_x_22) ;  /* 0xffffff1c00787947 */ /* 0x000fea000383ffff */
.L_x_29:
[----:B-----5:R2:W-:Y:S02]  /*104f0*/  STL [R1+0xa0], R0 ;  /* 0x0000a00001007387 */ /* 0x0205e40000100800 */
[----:B--2---:R-:W-:-:S04]  /*10500*/  IMAD.U32 R0, RZ, RZ, UR8 ;  /* 0x00000008ff007e24 */ /* 0x004fc8000f8e00ff */
[----:B------:R2:W3:Y:S03]  /*10510*/  SYNCS.PHASECHK.TRANS64.TRYWAIT P0, [R0+URZ], R229 ;  /* 0x000000e5000075a7 */ /* 0x0004e6000800017f */
[----:B---3--:R-:W-:Y:S05]  /*10520*/  @!P0 NANOSLEEP.SYNCS 0x989680 ;  /* 0x009896800000895d */ /* 0x008fea0003900000 */
[----:B------:R2:W3:Y:S02]  /*10530*/  @!P0 SYNCS.PHASECHK.TRANS64 P0, [R0+URZ], R229 ;  /* 0x000000e5000085a7 */ /* 0x0004e4000800007f */
[----:B--2---:R2:W5:Y:S02]  /*10540*/  LDL.LU R0, [R1+0xa0] ;  /* 0x0000a00001007983 */ /* 0x0045640000300800 */
[----:B--23--:R-:W-:Y:S05]  /*10550*/  @!P0 BRA `(.L_x_29) ;  /* 0xfffffffc00e48947 */ /* 0x00cfea000383ffff */
[----:B------:R-:W-:Y:S05]  /*10560*/  BRA `(.L_x_28) ;  /* 0xffffff3000107947 */ /* 0x000fea000383ffff */
.L_x_37:
[----:B---3--:R-:W-:-:S04]  /*10570*/  IMAD.U32 R25, RZ, RZ, UR21 ;  /* 0x00000015ff197e24 */ /* 0x008fc8000f8e00ff */
[----:B------:R3:W4:Y:S03]  /*10580*/  SYNCS.PHASECHK.TRANS64.TRYWAIT P0, [R25+URZ+0x8], R24 ;  /* 0x00000818190075a7 */ /* 0x000726000800017f */
[----:B----4-:R-:W-:Y:S05]  /*10590*/  @!P0 NANOSLEEP.SYNCS 0x989680 ;  /* 0x009896800000895d */ /* 0x010fea0003900000 */
[----:B------:R-:W4:Y:S02]  /*105a0*/  @!P0 SYNCS.PHASECHK.TRANS64 P0, [R25+URZ+0x8], R24 ;  /* 0x00000818190085a7 */ /* 0x000f24000800007f */
[----:B----4-:R-:W-:Y:S05]  /*105b0*/  @!P0 BRA `(.L_x_37) ;  /* 0xfffffffc00ec8947 */ /* 0x010fea000383ffff */
[----:B------:R-:W-:Y:S05]  /*105c0*/  BRA `(.L_x_323) ;  /* 0xffffff5400047947 */ /* 0x000fea000383ffff */
.L_x_302:
[----:B------:R-:W-:Y:S01]  /*105d0*/  BSSY B1, `(.L_x_324) ;  /* 0x0000006000017945 */ /* 0x000fe20003800000 */
[----:B------:R-:W-:-:S07]  /*105e0*/  IMAD.MOV.U32 R2, RZ, RZ, -0x1 ;  /* 0xffffffffff027424 */ /* 0x000fce00078e00ff */
[----:B------:R-:W-:Y:S05]  /*105f0*/  WARPSYNC.COLLECTIVE R2, `(.L_x_325) ;  /* 0x00000000020c7348 */ /* 0x000fea0003c00000 */
[----:B------:R-:W-:Y:S02]  /*10600*/  ELECT P1, UR62, PT ;  /* 0x00000000003e782f */ /* 0x000fe40003820000 */
[----:B------:R-:W-:Y:S01]  /*10610*/  MOV R2, UR62 ;  /* 0x0000003e00027c02 */ /* 0x000fe20008000f00 */
[----:B------:R-:W-:Y:S10]  /*10620*/  ENDCOLLECTIVE ;  /* 0x000000000000791b */ /* 0x000ff40003800000 */
.L_x_325:
[----:B------:R-:W-:Y:S05]  /*10630*/  BSYNC B1 ;  /* 0x0000000000017941 */ /* 0x000fea0003800000 */
.L_x_324:
[----:B------:R-:W-:Y:S05]  /*10640*/  BRA `(.L_x_326) ;  /* 0xffffffec00b07947 */ /* 0x000fea000383ffff */
.L_x_305:
[----:B0-----:R0:W1:Y:S02]  /*10650*/  SYNCS.PHASECHK.TRANS64.TRYWAIT P1, [R12+URZ+0x20], R3 ;  /* 0x000020030c0075a7 */ /* 0x001064000802017f */
[----:B-1----:R-:W-:Y:S05]  /*10660*/  @!P1 NANOSLEEP.SYNCS 0x989680 ;  /* 0x009896800000995d */ /* 0x002fea0003900000 */
[----:B------:R-:W1:Y:S02]  /*10670*/  @!P1 SYNCS.PHASECHK.TRANS64 P1, [R12+URZ+0x20], R3 ;  /* 0x000020030c0095a7 */ /* 0x000e64000802007f */
[----:B-1----:R-:W-:Y:S05]  /*10680*/  @!P1 BRA `(.L_x_305) ;  /* 0xfffffffc00f09947 */ /* 0x002fea000383ffff */
[----:B------:R-:W-:Y:S05]  /*10690*/  BRA `(.L_x_327) ;  /* 0xffffffec00ec7947 */ /* 0x000fea000383ffff */
.L_x_314:
[----:B------:R-:W-:Y:S01]  /*106a0*/  BSSY B0, `(.L_x_328) ;  /* 0x0000006000007945 */ /* 0x000fe20003800000 */
[----:B------:R-:W-:-:S07]  /*106b0*/  IMAD.MOV.U32 R2, RZ, RZ, -0x1 ;  /* 0xffffffffff027424 */ /* 0x000fce00078e00ff */
[----:B01----:R-:W-:Y:S05]  /*106c0*/  WARPSYNC.COLLECTIVE R2, `(.L_x_329) ;  /* 0x00000000020c7348 */ /* 0x003fea0003c00000 */
[----:B------:R-:W-:Y:S02]  /*106d0*/  ELECT P1, UR62, PT ;  /* 0x00000000003e782f */ /* 0x000fe40003820000 */
[----:B------:R-:W-:Y:S01]  /*106e0*/  MOV R2, UR62 ;  /* 0x0000003e00027c02 */ /* 0x000fe20008000f00 */
[----:B01----:R-:W-:Y:S10]  /*106f0*/  ENDCOLLECTIVE ;  /* 0x000000000000791b */ /* 0x003ff40003800000 */
.L_x_329:
[----:B------:R-:W-:Y:S05]  /*10700*/  BSYNC B0 ;  /* 0x0000000000007941 */ /* 0x000fea0003800000 */
.L_x_328:
[----:B------:R-:W-:Y:S01]  /*10710*/  PLOP3.LUT P0, PT, P1, PT, PT, 0x80, 0x0 ;  /* 0x000000000000781c */ /* 0x000fe20000f0f070 */
[----:B------:R-:W-:-:S12]  /*10720*/  BRA `(.L_x_330) ;  /* 0xfffffff800887947 */ /* 0x000fd8000383ffff */
.L_x_318:
[----:B0-----:R0:W1:Y:S02]  /*10730*/  SYNCS.PHASECHK.TRANS64.TRYWAIT P0, [R7+URZ], R2 ;  /* 0x00000002070075a7 */ /* 0x001064000800017f */
[----:B-1----:R-:W-:Y:S05]  /*10740*/  @!P0 NANOSLEEP.SYNCS 0x989680 ;  /* 0x009896800000895d */ /* 0x002fea0003900000 */
[----:B------:R-:W1:Y:S02]  /*10750*/  @!P0 SYNCS.PHASECHK.TRANS64 P0, [R7+URZ], R2 ;  /* 0x00000002070085a7 */ /* 0x000e64000800007f */
[----:B-1----:R-:W-:Y:S05]  /*10760*/  @!P0 BRA `(.L_x_318) ;  /* 0xfffffffc00f08947 */ /* 0x002fea000383ffff */
[----:B------:R-:W-:Y:S05]  /*10770*/  BRA `(.L_x_331) ;  /* 0xfffffff800cc7947 */ /* 0x000fea000383ffff */
.L_x_319:
[----:B0-----:R0:W1:Y:S02]  /*10780*/  SYNCS.PHASECHK.TRANS64.TRYWAIT P0, [R9+URZ], R4 ;  /* 0x00000004090075a7 */ /* 0x001064000800017f */
[----:B-1----:R-:W-:Y:S05]  /*10790*/  @!P0 NANOSLEEP.SYNCS 0x989680 ;  /* 0x009896800000895d */ /* 0x002fea0003900000 */
[----:B------:R-:W1:Y:S02]  /*107a0*/  @!P0 SYNCS.PHASECHK.TRANS64 P0, [R9+URZ], R4 ;  /* 0x00000004090085a7 */ /* 0x000e64000800007f */
[----:B-1----:R-:W-:Y:S05]  /*107b0*/  @!P0 BRA `(.L_x_319) ;  /* 0xfffffffc00f08947 */ /* 0x002fea000383ffff */
[----:B------:R-:W-:Y:S05]  /*107c0*/  BRA `(.L_x_332) ;  /* 0xfffffff800dc7947 */ /* 0x000fea000383ffff */
.L_x_320:
[----:B-1----:R1:W2:Y:S02]  /*107d0*/  SYNCS.PHASECHK.TRANS64.TRYWAIT P0, [R6+URZ], R5 ;  /* 0x00000005060075a7 */ /* 0x0022a4000800017f */
[----:B--2---:R-:W-:Y:S05]  /*107e0*/  @!P0 NANOSLEEP.SYNCS 0x989680 ;  /* 0x009896800000895d */ /* 0x004fea0003900000 */
[----:B------:R-:W2:Y:S02]  /*107f0*/  @!P0 SYNCS.PHASECHK.TRANS64 P0, [R6+URZ], R5 ;  /* 0x00000005060085a7 */ /* 0x000ea4000800007f */
[----:B--2---:R-:W-:Y:S05]  /*10800*/  @!P0 BRA `(.L_x_320) ;  /* 0xfffffffc00f08947 */ /* 0x004fea000383ffff */
[----:B------:R-:W-:Y:S05]  /*10810*/  BRA `(.L_x_333) ;  /* 0xfffffff800e47947 */ /* 0x000fea000383ffff */
.L_x_334:
[----:B------:R-:W-:-:S00]  /*10820*/  BRA `(.L_x_334) ;  /* 0xfffffffc00fc7947 */ /* 0x000fc0000383ffff */
[----:B------:R-:W-:-:S00]  /*10830*/  NOP ;  /* 0x0000000000007918 */ /* 0x000fc00000000000 */
        /* <DEDUP_REMOVED lines=12> */
.L_x_335:


//--------------------- .nv.shared._ZN7cutlass13device_kernelINS_4gemm6kernel13GemmUniversalIN4cute5tupleIJiiiiEEENS1_10collective13CollectiveMmaINS1_37MainloopSm90TmaGmmaWarpSpecializedFP8ILi4ENS5_IJNS4_1CILi2EEENSA_ILi1EEESC_EEENS1_32KernelTmaWarpSpecializedPingpongEEENS5_IJNSA_ILi64EEENSA_ILi256EEENSA_ILi128EEEEEENS_12float_e5m2_tENS5_IJlSC_lEEESK_SL_NS4_8TiledMMAINS4_8MMA_AtomIJNS4_4SM904GMMA31MMA_64x256x32_F32E5M2E5M2_SS_TNILNSP_7ScaleInE1ELSR_1EEEEEENS4_6LayoutINS5_IJSC_SC_SC_EEENS5_IJNSA_ILi0EEESW_SW_EEEEENS5_IJNS4_10UnderscoreESZ_SZ_EEEEENS4_13SM90_TMA_LOADENS4_14ComposedLayoutINS4_7SwizzleILi3ELi4ELi3EEENS4_18smem_ptr_flag_bitsILi8EEENSU_INS5_IJNSA_ILi8EEESI_EEENS5_IJSI_SC_EEEEEEEvNS4_8identityENS4_23SM90_TMA_LOAD_MULTICASTES1C_vS1D_EENS_8epilogue10collective6detail29Sm90TmaWarpSpecializedAdapterINS1H_15DefaultEpilogueISK_SL_SL_NS1G_6thread17LinearCombinationISK_Li1EffLNS1L_9ScaleType4KindE0ELNS_15FloatRoundStyleE2ESK_EENS1_15EpilogueDefaultEEEEEvvEEEEvNT_6ParamsE --------------------------
	.section	.nv.shared._ZN7cutlass13device_kernelINS_4gemm6kernel13GemmUniversalIN4cute5tupleIJiiiiEEENS1_10collective13CollectiveMmaINS1_37MainloopSm90TmaGmmaWarpSpecializedFP8ILi4ENS5_IJNS4_1CILi2EEENSA_ILi1EEESC_EEENS1_32KernelTmaWarpSpecializedPingpongEEENS5_IJNSA_ILi64EEENSA_ILi256EEENSA_ILi128EEEEEENS_12float_e5m2_tENS5_IJlSC_lEEESK_SL_NS4_8TiledMMAINS4_8MMA_AtomIJNS4_4SM904GMMA31MMA_64x256x32_F32E5M2E5M2_SS_TNILNSP_7ScaleInE1ELSR_1EEEEEENS4_6LayoutINS5_IJSC_SC_SC_EEENS5_IJNSA_ILi0EEESW_SW_EEEEENS5_IJNS4_10UnderscoreESZ_SZ_EEEEENS4_13SM90_TMA_LOADENS4_14ComposedLayoutINS4_7SwizzleILi3ELi4ELi3EEENS4_18smem_ptr_flag_bitsILi8EEENSU_INS5_IJNSA_ILi8EEESI_EEENS5_IJSI_SC_EEEEEEEvNS4_8identityENS4_23SM90_TMA_LOAD_MULTICASTES1C_vS1D_EENS_8epilogue10collective6detail29Sm90TmaWarpSpecializedAdapterINS1H_15DefaultEpilogueISK_SL_SL_NS1G_6thread17LinearCombinationISK_Li1EffLNS1L_9ScaleType4KindE0ELNS_15FloatRoundStyleE2ESK_EENS1_15EpilogueDefaultEEEEEvvEEEEvNT_6ParamsE,"aw",@nobits
	.sectionflags	@""
	.align	16
	.zero		1024


//--------------------- .nv.shared.reserved.0     --------------------------
	.section	.nv.shared.reserved.0,"aw",@nobits
	.weak		__nv_reservedSMEM_offset_0_alias
	.size		__nv_reservedSMEM_offset_0_alias, 0, 0
	.other		__nv_reservedSMEM_offset_0_alias,@"STO_CUDA_RESERVED_SHARED STV_DEFAULT"
__nv_reservedSMEM_offset_0_alias:
	.zero		0


//--------------------- .nv.global                --------------------------
	.section	.nv.global,"aw",@nobits
.nv.global:
	.type		_ZN39_INTERNAL_a226399b_4_k_cu_d169359b_52694cute1_E,@object
	.size		_ZN39_INTERNAL_a226399b_4_k_cu_d169359b_52694cute1_E,(_ZN39_INTERNAL_a226399b_4_k_cu_d169359b_52694cuda3std3__45__cpo6cbeginE - _ZN39_INTERNAL_a226399b_4_k_cu_d169359b_52694cute1_E)
_ZN39_INTERNAL_a226399b_4_k_cu_d169359b_52694cute1_E:
	.zero		1
	.type		_ZN39_INTERNAL_a226399b_4_k_cu_d169359b_52694cuda3std3__45__cpo6cbeginE,@object
	.size		_ZN39_INTERNAL_a226399b_4_k_cu_d169359b_52694cuda3std3__45__cpo6cbeginE,(_ZN39_INTERNAL_a226399b_4_k_cu_d169359b_52694cuda3std3__48in_placeE - _ZN39_INTERNAL_a226399b_4_k_cu_d169359b_52694cuda3std3__45__cpo6cbeginE)
_ZN39_INTERNAL_a226399b_4_k_cu_d169359b_52694cuda3std3__45__cpo6cbeginE:
	.zero		1
	.type		_ZN39_INTERNAL_a226399b_4_k_cu_d169359b_52694cuda3std3__48in_placeE,@object
	.size		_ZN39_INTERNAL_a226399b_4_k_cu_d169359b_52694cuda3std3__48in_placeE,(_ZN39_INTERNAL_a226399b_4_k_cu_d169359b_52694cuda3std6ranges3__45__cpo9iter_moveE - _ZN39_INTERNAL_a226399b_4_k_cu_d169359b_52694cuda3std3__48in_placeE)
_ZN39_INTERNAL_a226399b_4_k_cu_d169359b_52694cuda3std3__48in_placeE:
	.zero		1
	.type		_ZN39_INTERNAL_a226399b_4_k_cu_d169359b_52694cuda3std6ranges3__45__cpo9iter_moveE,@object
	.size		_ZN39_INTERNAL_a226399b_4_k_cu_d169359b_52694cuda3std6ranges3__45__cpo9iter_moveE,(_ZN39_INTERNAL_a226399b_4_k_cu_d169359b_52694cuda3std3__45__cpo5beginE - _ZN39_INTERNAL_a226399b_4_k_cu_d169359b_52694cuda3std6ranges3__45__cpo9iter_moveE)
_ZN39_INTERNAL_a226399b_4_k_cu_d169359b_52694cuda3std6ranges3__45__cpo9iter_moveE:
	.zero		1
	.type		_ZN39_INTERNAL_a226399b_4_k_cu_d169359b_52694cuda3std3__45__cpo5beginE,@object
	.size		_ZN39_INTERNAL_a226399b_4_k_cu_d169359b_52694cuda3std3__45__cpo5beginE,(_ZN39_INTERNAL_a226399b_4_k_cu_d169359b_52694cuda3std3__441_GLOBAL__N__a226399b_4_k_cu_d169359b_52696ignoreE - _ZN39_INTERNAL_a226399b_4_k_cu_d169359b_52694cuda3std3__45__cpo5beginE)
_ZN39_INTERNAL_a226399b_4_k_cu_d169359b_52694cuda3std3__45__cpo5beginE:
	.zero		1
	.type		_ZN39_INTERNAL_a226399b_4_k_cu_d169359b_52694cuda3std3__441_GLOBAL__N__a226399b_4_k_cu_d169359b_52696ignoreE,@object
	.size		_ZN39_INTERNAL_a226399b_4_k_cu_d169359b_52694cuda3std3__441_GLOBAL__N__a226399b_4_k_cu_d169359b_52696ignoreE,(_ZN39_INTERNAL_a226399b_4_k_cu_d169359b_52694cute7productE - _ZN39_INTERNAL_a226399b_4_k_cu_d169359b_52694cuda3std3__441_GLOBAL__N__a226399b_4_k_cu_d169359b_52696ignoreE)
_ZN39_INTERNAL_a226399b_4_k_cu_d169359b_52694cuda3std3__441_GLOBAL__N__a226399b_4_k_cu_d169359b_52696ignoreE:
	.zero		1
	.type		_ZN39_INTERNAL_a226399b_4_k_cu_d169359b_52694cute7productE,@object
	.size		_ZN39_INTERNAL_a226399b_4_k_cu_d169359b_52694cute7productE,(_ZN39_INTERNAL_a226399b_4_k_cu_d169359b_52694cuda3std3__45__cpo3endE - _ZN39_INTERNAL_a226399b_4_k_cu_d169359b_52694cute7productE)
_ZN39_INTERNAL_a226399b_4_k_cu_d169359b_52694cute7productE:
	.zero		1
	.type		_ZN39_INTERNAL_a226399b_4_k_cu_d169359b_52694cuda3std3__45__cpo3endE,@object
	.size		_ZN39_INTERNAL_a226399b_4_k_cu_d169359b_52694cuda3std3__45__cpo3endE,(_ZN39_INTERNAL_a226399b_4_k_cu_d169359b_52694cuda3std3__419piecewise_constructE - _ZN39_INTERNAL_a226399b_4_k_cu_d169359b_52694cuda3std3__45__cpo3endE)
_ZN39_INTERNAL_a226399b_4_k_cu_d169359b_52694cuda3std3__45__cpo3endE:
	.zero		1
	.type		_ZN39_INTERNAL_a226399b_4_k_cu_d169359b_52694cuda3std3__419piecewise_constructE,@object
	.size		_ZN39_INTERNAL_a226399b_4_k_cu_d169359b_52694cuda3std3__419piecewise_constructE,(_ZN39_INTERNAL_a226399b_4_k_cu_d169359b_52694cuda3std3__45__cpo4cendE - _ZN39_INTERNAL_a226399b_4_k_cu_d169359b_52694cuda3std3__419piecewise_constructE)
_ZN39_INTERNAL_a226399b_4_k_cu_d169359b_52694cuda3std3__419piecewise_constructE:
	.zero		1
	.type		_ZN39_INTERNAL_a226399b_4_k_cu_d169359b_52694cuda3std3__45__cpo4cendE,@object
	.size		_ZN39_INTERNAL_a226399b_4_k_cu_d169359b_52694cuda3std3__45__cpo4cendE,(_ZN39_INTERNAL_a226399b_4_k_cu_d169359b_52694cuda3std6ranges3__45__cpo4swapE - _ZN39_INTERNAL_a226399b_4_k_cu_d169359b_52694cuda3std3__45__cpo4cendE)
_ZN39_INTERNAL_a226399b_4_k_cu_d169359b_52694cuda3std3__45__cpo4cendE:
	.zero		1
	.type		_ZN39_INTERNAL_a226399b_4_k_cu_d169359b_52694cuda3std6ranges3__45__cpo4swapE,@object
	.size		_ZN39_INTERNAL_a226399b_4_k_cu_d169359b_52694cuda3std6ranges3__45__cpo4swapE,(.L_7 - _ZN39_INTERNAL_a226399b_4_k_cu_d169359b_52694cuda3std6ranges3__45__cpo4swapE)
_ZN39_INTERNAL_a226399b_4_k_cu_d169359b_52694cuda3std6ranges3__45__cpo4swapE:
	.zero		1
.L_7:


//--------------------- .nv.constant0._ZN7cutlass13device_kernelINS_4gemm6kernel13GemmUniversalIN4cute5tupleIJiiiiEEENS1_10collective13CollectiveMmaINS1_37MainloopSm90TmaGmmaWarpSpecializedFP8ILi4ENS5_IJNS4_1CILi2EEENSA_ILi1EEESC_EEENS1_32KernelTmaWarpSpecializedPingpongEEENS5_IJNSA_ILi64EEENSA_ILi256EEENSA_ILi128EEEEEENS_12float_e5m2_tENS5_IJlSC_lEEESK_SL_NS4_8TiledMMAINS4_8MMA_AtomIJNS4_4SM904GMMA31MMA_64x256x32_F32E5M2E5M2_SS_TNILNSP_7ScaleInE1ELSR_1EEEEEENS4_6LayoutINS5_IJSC_SC_SC_EEENS5_IJNSA_ILi0EEESW_SW_EEEEENS5_IJNS4_10UnderscoreESZ_SZ_EEEEENS4_13SM90_TMA_LOADENS4_14ComposedLayoutINS4_7SwizzleILi3ELi4ELi3EEENS4_18smem_ptr_flag_bitsILi8EEENSU_INS5_IJNSA_ILi8EEESI_EEENS5_IJSI_SC_EEEEEEEvNS4_8identityENS4_23SM90_TMA_LOAD_MULTICASTES1C_vS1D_EENS_8epilogue10collective6detail29Sm90TmaWarpSpecializedAdapterINS1H_15DefaultEpilogueISK_SL_SL_NS1G_6thread17LinearCombinationISK_Li1EffLNS1L_9ScaleType4KindE0ELNS_15FloatRoundStyleE2ESK_EENS1_15EpilogueDefaultEEEEEvvEEEEvNT_6ParamsE --------------------------
	.section	.nv.constant0._ZN7cutlass13device_kernelINS_4gemm6kernel13GemmUniversalIN4cute5tupleIJiiiiEEENS1_10collective13CollectiveMmaINS1_37MainloopSm90TmaGmmaWarpSpecializedFP8ILi4ENS5_IJNS4_1CILi2EEENSA_ILi1EEESC_EEENS1_32KernelTmaWarpSpecializedPingpongEEENS5_IJNSA_ILi64EEENSA_ILi256EEENSA_ILi128EEEEEENS_12float_e5m2_tENS5_IJlSC_lEEESK_SL_NS4_8TiledMMAINS4_8MMA_AtomIJNS4_4SM904GMMA31MMA_64x256x32_F32E5M2E5M2_SS_TNILNSP_7ScaleInE1ELSR_1EEEEEENS4_6LayoutINS5_IJSC_SC_SC_EEENS5_IJNSA_ILi0EEESW_SW_EEEEENS5_IJNS4_10UnderscoreESZ_SZ_EEEEENS4_13SM90_TMA_LOADENS4_14ComposedLayoutINS4_7SwizzleILi3ELi4ELi3EEENS4_18smem_ptr_flag_bitsILi8EEENSU_INS5_IJNSA_ILi8EEESI_EEENS5_IJSI_SC_EEEEEEEvNS4_8identityENS4_23SM90_TMA_LOAD_MULTICASTES1C_vS1D_EENS_8epilogue10collective6detail29Sm90TmaWarpSpecializedAdapterINS1H_15DefaultEpilogueISK_SL_SL_NS1G_6thread17LinearCombinationISK_Li1EffLNS1L_9ScaleType4KindE0ELNS_15FloatRoundStyleE2ESK_EENS1_15EpilogueDefaultEEEEEvvEEEEvNT_6ParamsE,"a",@progbits
	.sectionflags	@""
	.align	4
.nv.constant0._ZN7cutlass13device_kernelINS_4gemm6kernel13GemmUniversalIN4cute5tupleIJiiiiEEENS1_10collective13CollectiveMmaINS1_37MainloopSm90TmaGmmaWarpSpecializedFP8ILi4ENS5_IJNS4_1CILi2EEENSA_ILi1EEESC_EEENS1_32KernelTmaWarpSpecializedPingpongEEENS5_IJNSA_ILi64EEENSA_ILi256EEENSA_ILi128EEEEEENS_12float_e5m2_tENS5_IJlSC_lEEESK_SL_NS4_8TiledMMAINS4_8MMA_AtomIJNS4_4SM904GMMA31MMA_64x256x32_F32E5M2E5M2_SS_TNILNSP_7ScaleInE1ELSR_1EEEEEENS4_6LayoutINS5_IJSC_SC_SC_EEENS5_IJNSA_ILi0EEESW_SW_EEEEENS5_IJNS4_10UnderscoreESZ_SZ_EEEEENS4_13SM90_TMA_LOADENS4_14ComposedLayoutINS4_7SwizzleILi3ELi4ELi3EEENS4_18smem_ptr_flag_bitsILi8EEENSU_INS5_IJNSA_ILi8EEESI_EEENS5_IJSI_SC_EEEEEEEvNS4_8identityENS4_23SM90_TMA_LOAD_MULTICASTES1C_vS1D_EENS_8epilogue10collective6detail29Sm90TmaWarpSpecializedAdapterINS1H_15DefaultEpilogueISK_SL_SL_NS1G_6thread17LinearCombinationISK_Li1EffLNS1L_9ScaleType4KindE0ELNS_15FloatRoundStyleE2ESK_EENS1_15EpilogueDefaultEEEEEvvEEEEvNT_6ParamsE:
	.zero		1664


//--------------------- SYMBOLS --------------------------

	.type		.nv.reservedSmem.offset0,@object
	.size		.nv.reservedSmem.offset0,0x4
